//
// Generated by NVIDIA NVVM Compiler
//
// Compiler Build ID: CL-36424714
// Cuda compilation tools, release 13.0, V13.0.88
// Based on NVVM 20.0.0
//

.version 9.0
.target sm_100
.address_size 64

	// .globl	_Z8reduce_0PjPKjj
.extern .shared .align 16 .b8 sharedSumData[];

.visible .entry _Z8reduce_0PjPKjj(
	.param .u64 .ptr .align 1 _Z8reduce_0PjPKjj_param_0,
	.param .u64 .ptr .align 1 _Z8reduce_0PjPKjj_param_1,
	.param .u32 _Z8reduce_0PjPKjj_param_2
)
{
	.reg .pred 	%p<6>;
	.reg .b32 	%r<23>;
	.reg .b64 	%rd<9>;

	ld.param.u64 	%rd1, [_Z8reduce_0PjPKjj_param_0];
	ld.param.u64 	%rd2, [_Z8reduce_0PjPKjj_param_1];
	ld.param.u32 	%r8, [_Z8reduce_0PjPKjj_param_2];
	mov.u32 	%r1, %tid.x;
	mov.u32 	%r2, %ctaid.x;
	mov.u32 	%r3, %ntid.x;
	mad.lo.s32 	%r4, %r2, %r3, %r1;
	shl.b32 	%r9, %r1, 2;
	mov.u32 	%r10, sharedSumData;
	add.s32 	%r5, %r10, %r9;
	mov.b32 	%r11, 0;
	st.shared.u32 	[%r5], %r11;
	setp.ge.u32 	%p1, %r4, %r8;
	@%p1 bra 	$L__BB0_2;
	cvta.to.global.u64 	%rd3, %rd2;
	mul.wide.u32 	%rd4, %r4, 4;
	add.s64 	%rd5, %rd3, %rd4;
	ld.global.u32 	%r12, [%rd5];
	st.shared.u32 	[%r5], %r12;
$L__BB0_2:
	bar.sync 	0;
	setp.lt.u32 	%p2, %r3, 2;
	@%p2 bra 	$L__BB0_7;
	mov.b32 	%r22, 1;
$L__BB0_4:
	shl.b32 	%r7, %r22, 1;
	add.s32 	%r14, %r7, -1;
	and.b32  	%r15, %r14, %r1;
	setp.ne.s32 	%p3, %r15, 0;
	@%p3 bra 	$L__BB0_6;
	shl.b32 	%r16, %r22, 2;
	add.s32 	%r17, %r5, %r16;
	ld.shared.u32 	%r18, [%r17];
	ld.shared.u32 	%r19, [%r5];
	add.s32 	%r20, %r19, %r18;
	st.shared.u32 	[%r5], %r20;
$L__BB0_6:
	bar.sync 	0;
	setp.lt.u32 	%p4, %r7, %r3;
	mov.u32 	%r22, %r7;
	@%p4 bra 	$L__BB0_4;
$L__BB0_7:
	setp.ne.s32 	%p5, %r1, 0;
	@%p5 bra 	$L__BB0_9;
	ld.shared.u32 	%r21, [sharedSumData];
	cvta.to.global.u64 	%rd6, %rd1;
	mul.wide.u32 	%rd7, %r2, 4;
	add.s64 	%rd8, %rd6, %rd7;
	st.global.u32 	[%rd8], %r21;
$L__BB0_9:
	ret;

}
	// .globl	_Z8reduce_1PjPKjj
.visible .entry _Z8reduce_1PjPKjj(
	.param .u64 .ptr .align 1 _Z8reduce_1PjPKjj_param_0,
	.param .u64 .ptr .align 1 _Z8reduce_1PjPKjj_param_1,
	.param .u32 _Z8reduce_1PjPKjj_param_2
)
{
	.reg .pred 	%p<6>;
	.reg .b32 	%r<26>;
	.reg .b64 	%rd<9>;

	ld.param.u64 	%rd1, [_Z8reduce_1PjPKjj_param_0];
	ld.param.u64 	%rd2, [_Z8reduce_1PjPKjj_param_1];
	ld.param.u32 	%r9, [_Z8reduce_1PjPKjj_param_2];
	mov.u32 	%r1, %tid.x;
	mov.u32 	%r2, %ctaid.x;
	mov.u32 	%r3, %ntid.x;
	mad.lo.s32 	%r4, %r2, %r3, %r1;
	shl.b32 	%r10, %r1, 2;
	mov.u32 	%r11, sharedSumData;
	add.s32 	%r5, %r11, %r10;
	mov.b32 	%r12, 0;
	st.shared.u32 	[%r5], %r12;
	setp.ge.u32 	%p1, %r4, %r9;
	@%p1 bra 	$L__BB1_2;
	cvta.to.global.u64 	%rd3, %rd2;
	mul.wide.u32 	%rd4, %r4, 4;
	add.s64 	%rd5, %rd3, %rd4;
	ld.global.u32 	%r13, [%rd5];
	st.shared.u32 	[%r5], %r13;
$L__BB1_2:
	bar.sync 	0;
	setp.lt.u32 	%p2, %r3, 2;
	@%p2 bra 	$L__BB1_7;
	mov.b32 	%r25, 1;
$L__BB1_4:
	shl.b32 	%r7, %r25, 1;
	mul.lo.s32 	%r8, %r7, %r1;
	setp.ge.u32 	%p3, %r8, %r3;
	@%p3 bra 	$L__BB1_6;
	add.s32 	%r15, %r8, %r25;
	shl.b32 	%r16, %r15, 2;
	add.s32 	%r18, %r11, %r16;
	ld.shared.u32 	%r19, [%r18];
	shl.b32 	%r20, %r8, 2;
	add.s32 	%r21, %r11, %r20;
	ld.shared.u32 	%r22, [%r21];
	add.s32 	%r23, %r22, %r19;
	st.shared.u32 	[%r21], %r23;
$L__BB1_6:
	bar.sync 	0;
	setp.lt.u32 	%p4, %r7, %r3;
	mov.u32 	%r25, %r7;
	@%p4 bra 	$L__BB1_4;
$L__BB1_7:
	setp.ne.s32 	%p5, %r1, 0;
	@%p5 bra 	$L__BB1_9;
	ld.shared.u32 	%r24, [sharedSumData];
	cvta.to.global.u64 	%rd6, %rd1;
	mul.wide.u32 	%rd7, %r2, 4;
	add.s64 	%rd8, %rd6, %rd7;
	st.global.u32 	[%rd8], %r24;
$L__BB1_9:
	ret;

}
	// .globl	_Z8reduce_2PjPKjj
.visible .entry _Z8reduce_2PjPKjj(
	.param .u64 .ptr .align 1 _Z8reduce_2PjPKjj_param_0,
	.param .u64 .ptr .align 1 _Z8reduce_2PjPKjj_param_1,
	.param .u32 _Z8reduce_2PjPKjj_param_2
)
{
	.reg .pred 	%p<6>;
	.reg .b32 	%r<20>;
	.reg .b64 	%rd<9>;

	ld.param.u64 	%rd1, [_Z8reduce_2PjPKjj_param_0];
	ld.param.u64 	%rd2, [_Z8reduce_2PjPKjj_param_1];
	ld.param.u32 	%r8, [_Z8reduce_2PjPKjj_param_2];
	mov.u32 	%r1, %tid.x;
	mov.u32 	%r2, %ctaid.x;
	mov.u32 	%r19, %ntid.x;
	mad.lo.s32 	%r4, %r2, %r19, %r1;
	shl.b32 	%r9, %r1, 2;
	mov.u32 	%r10, sharedSumData;
	add.s32 	%r5, %r10, %r9;
	mov.b32 	%r11, 0;
	st.shared.u32 	[%r5], %r11;
	setp.ge.u32 	%p1, %r4, %r8;
	@%p1 bra 	$L__BB2_2;
	cvta.to.global.u64 	%rd3, %rd2;
	mul.wide.u32 	%rd4, %r4, 4;
	add.s64 	%rd5, %rd3, %rd4;
	ld.global.u32 	%r12, [%rd5];
	st.shared.u32 	[%r5], %r12;
$L__BB2_2:
	bar.sync 	0;
	setp.lt.u32 	%p2, %r19, 2;
	@%p2 bra 	$L__BB2_6;
$L__BB2_3:
	shr.u32 	%r7, %r19, 1;
	setp.ge.u32 	%p3, %r1, %r7;
	@%p3 bra 	$L__BB2_5;
	shl.b32 	%r13, %r7, 2;
	add.s32 	%r14, %r5, %r13;
	ld.shared.u32 	%r15, [%r14];
	ld.shared.u32 	%r16, [%r5];
	add.s32 	%r17, %r16, %r15;
	st.shared.u32 	[%r5], %r17;
$L__BB2_5:
	bar.sync 	0;
	setp.gt.u32 	%p4, %r19, 3;
	mov.u32 	%r19, %r7;
	@%p4 bra 	$L__BB2_3;
$L__BB2_6:
	setp.ne.s32 	%p5, %r1, 0;
	@%p5 bra 	$L__BB2_8;
	ld.shared.u32 	%r18, [sharedSumData];
	cvta.to.global.u64 	%rd6, %rd1;
	mul.wide.u32 	%rd7, %r2, 4;
	add.s64 	%rd8, %rd6, %rd7;
	st.global.u32 	[%rd8], %r18;
$L__BB2_8:
	ret;

}
	// .globl	_Z8reduce_3PjPKjj
.visible .entry _Z8reduce_3PjPKjj(
	.param .u64 .ptr .align 1 _Z8reduce_3PjPKjj_param_0,
	.param .u64 .ptr .align 1 _Z8reduce_3PjPKjj_param_1,
	.param .u32 _Z8reduce_3PjPKjj_param_2
)
{
	.reg .pred 	%p<6>;
	.reg .b32 	%r<25>;
	.reg .b64 	%rd<11>;

	ld.param.u64 	%rd1, [_Z8reduce_3PjPKjj_param_0];
	ld.param.u64 	%rd2, [_Z8reduce_3PjPKjj_param_1];
	ld.param.u32 	%r8, [_Z8reduce_3PjPKjj_param_2];
	mov.u32 	%r1, %tid.x;
	mov.u32 	%r2, %ctaid.x;
	mov.u32 	%r24, %ntid.x;
	mul.lo.s32 	%r9, %r24, %r2;
	shl.b32 	%r10, %r9, 1;
	add.s32 	%r4, %r10, %r1;
	shl.b32 	%r11, %r1, 2;
	mov.u32 	%r12, sharedSumData;
	add.s32 	%r5, %r12, %r11;
	mov.b32 	%r13, 0;
	st.shared.u32 	[%r5], %r13;
	setp.ge.u32 	%p1, %r4, %r8;
	@%p1 bra 	$L__BB3_2;
	cvta.to.global.u64 	%rd3, %rd2;
	mul.wide.u32 	%rd4, %r4, 4;
	add.s64 	%rd5, %rd3, %rd4;
	ld.global.u32 	%r14, [%rd5];
	add.s32 	%r15, %r4, %r24;
	mul.wide.u32 	%rd6, %r15, 4;
	add.s64 	%rd7, %rd3, %rd6;
	ld.global.u32 	%r16, [%rd7];
	add.s32 	%r17, %r16, %r14;
	st.shared.u32 	[%r5], %r17;
$L__BB3_2:
	bar.sync 	0;
	setp.lt.u32 	%p2, %r24, 2;
	@%p2 bra 	$L__BB3_6;
$L__BB3_3:
	shr.u32 	%r7, %r24, 1;
	setp.ge.u32 	%p3, %r1, %r7;
	@%p3 bra 	$L__BB3_5;
	shl.b32 	%r18, %r7, 2;
	add.s32 	%r19, %r5, %r18;
	ld.shared.u32 	%r20, [%r19];
	ld.shared.u32 	%r21, [%r5];
	add.s32 	%r22, %r21, %r20;
	st.shared.u32 	[%r5], %r22;
$L__BB3_5:
	bar.sync 	0;
	setp.gt.u32 	%p4, %r24, 3;
	mov.u32 	%r24, %r7;
	@%p4 bra 	$L__BB3_3;
$L__BB3_6:
	setp.ne.s32 	%p5, %r1, 0;
	@%p5 bra 	$L__BB3_8;
	ld.shared.u32 	%r23, [sharedSumData];
	cvta.to.global.u64 	%rd8, %rd1;
	mul.wide.u32 	%rd9, %r2, 4;
	add.s64 	%rd10, %rd8, %rd9;
	st.global.u32 	[%rd10], %r23;
$L__BB3_8:
	ret;

}
	// .globl	_Z8reduce_4PjPKjj
.visible .entry _Z8reduce_4PjPKjj(
	.param .u64 .ptr .align 1 _Z8reduce_4PjPKjj_param_0,
	.param .u64 .ptr .align 1 _Z8reduce_4PjPKjj_param_1,
	.param .u32 _Z8reduce_4PjPKjj_param_2
)
{
	.reg .pred 	%p<7>;
	.reg .b32 	%r<38>;
	.reg .b64 	%rd<11>;

	ld.param.u64 	%rd1, [_Z8reduce_4PjPKjj_param_0];
	ld.param.u64 	%rd2, [_Z8reduce_4PjPKjj_param_1];
	ld.param.u32 	%r8, [_Z8reduce_4PjPKjj_param_2];
	mov.u32 	%r1, %tid.x;
	mov.u32 	%r2, %ctaid.x;
	mov.u32 	%r37, %ntid.x;
	mul.lo.s32 	%r9, %r37, %r2;
	shl.b32 	%r10, %r9, 1;
	add.s32 	%r4, %r10, %r1;
	shl.b32 	%r11, %r1, 2;
	mov.u32 	%r12, sharedSumData;
	add.s32 	%r5, %r12, %r11;
	mov.b32 	%r13, 0;
	st.shared.u32 	[%r5], %r13;
	setp.ge.u32 	%p1, %r4, %r8;
	@%p1 bra 	$L__BB4_2;
	cvta.to.global.u64 	%rd3, %rd2;
	mul.wide.u32 	%rd4, %r4, 4;
	add.s64 	%rd5, %rd3, %rd4;
	ld.global.u32 	%r14, [%rd5];
	add.s32 	%r15, %r4, %r37;
	mul.wide.u32 	%rd6, %r15, 4;
	add.s64 	%rd7, %rd3, %rd6;
	ld.global.u32 	%r16, [%rd7];
	add.s32 	%r17, %r16, %r14;
	st.shared.u32 	[%r5], %r17;
$L__BB4_2:
	bar.sync 	0;
	setp.lt.u32 	%p2, %r37, 66;
	@%p2 bra 	$L__BB4_6;
$L__BB4_3:
	shr.u32 	%r7, %r37, 1;
	setp.ge.u32 	%p3, %r1, %r7;
	@%p3 bra 	$L__BB4_5;
	shl.b32 	%r18, %r7, 2;
	add.s32 	%r19, %r5, %r18;
	ld.shared.u32 	%r20, [%r19];
	ld.shared.u32 	%r21, [%r5];
	add.s32 	%r22, %r21, %r20;
	st.shared.u32 	[%r5], %r22;
$L__BB4_5:
	bar.sync 	0;
	setp.gt.u32 	%p4, %r37, 131;
	mov.u32 	%r37, %r7;
	@%p4 bra 	$L__BB4_3;
$L__BB4_6:
	setp.gt.u32 	%p5, %r1, 31;
	@%p5 bra 	$L__BB4_9;
	ld.shared.u32 	%r23, [%r5+128];
	ld.shared.u32 	%r24, [%r5];
	add.s32 	%r25, %r24, %r23;
	ld.shared.u32 	%r26, [%r5+64];
	add.s32 	%r27, %r26, %r25;
	ld.shared.u32 	%r28, [%r5+32];
	add.s32 	%r29, %r28, %r27;
	ld.shared.u32 	%r30, [%r5+16];
	add.s32 	%r31, %r30, %r29;
	ld.shared.u32 	%r32, [%r5+8];
	add.s32 	%r33, %r32, %r31;
	ld.shared.u32 	%r34, [%r5+4];
	add.s32 	%r35, %r34, %r33;
	st.shared.u32 	[%r5], %r35;
	setp.ne.s32 	%p6, %r1, 0;
	@%p6 bra 	$L__BB4_9;
	ld.shared.u32 	%r36, [sharedSumData];
	cvta.to.global.u64 	%rd8, %rd1;
	mul.wide.u32 	%rd9, %r2, 4;
	add.s64 	%rd10, %rd8, %rd9;
	st.global.u32 	[%rd10], %r36;
$L__BB4_9:
	ret;

}
	// .globl	_Z14reduce_shufflePjPKjj
.visible .entry _Z14reduce_shufflePjPKjj(
	.param .u64 .ptr .align 1 _Z14reduce_shufflePjPKjj_param_0,
	.param .u64 .ptr .align 1 _Z14reduce_shufflePjPKjj_param_1,
	.param .u32 _Z14reduce_shufflePjPKjj_param_2
)
{
	.reg .pred 	%p<17>;
	.reg .b32 	%r<53>;
	.reg .b64 	%rd<7>;

	ld.param.u64 	%rd2, [_Z14reduce_shufflePjPKjj_param_0];
	ld.param.u64 	%rd3, [_Z14reduce_shufflePjPKjj_param_1];
	ld.param.u32 	%r15, [_Z14reduce_shufflePjPKjj_param_2];
	mov.u32 	%r1, %tid.x;
	mov.u32 	%r2, %ntid.x;
	mov.u32 	%r17, %ctaid.x;
	mad.lo.s32 	%r50, %r2, %r17, %r1;
	and.b32  	%r4, %r1, 31;
	setp.ge.u32 	%p1, %r50, %r15;
	mov.b32 	%r51, 0;
	@%p1 bra 	$L__BB5_3;
	mov.u32 	%r19, %nctaid.x;
	mul.lo.s32 	%r5, %r19, %r2;
	cvta.to.global.u64 	%rd1, %rd3;
	mov.b32 	%r51, 0;
$L__BB5_2:
	mul.wide.u32 	%rd4, %r50, 4;
	add.s64 	%rd5, %rd1, %rd4;
	ld.global.u32 	%r20, [%rd5];
	add.s32 	%r51, %r20, %r51;
	add.s32 	%r50, %r50, %r5;
	setp.lt.u32 	%p2, %r50, %r15;
	@%p2 bra 	$L__BB5_2;
$L__BB5_3:
	shfl.sync.down.b32	%r21|%p3, %r51, 16, 31, -1;
	add.s32 	%r22, %r21, %r51;
	shfl.sync.down.b32	%r23|%p4, %r22, 8, 31, -1;
	add.s32 	%r24, %r23, %r22;
	shfl.sync.down.b32	%r25|%p5, %r24, 4, 31, -1;
	add.s32 	%r26, %r25, %r24;
	shfl.sync.down.b32	%r27|%p6, %r26, 2, 31, -1;
	add.s32 	%r28, %r27, %r26;
	shfl.sync.down.b32	%r29|%p7, %r28, 1, 31, -1;
	add.s32 	%r11, %r29, %r28;
	setp.ne.s32 	%p8, %r4, 0;
	@%p8 bra 	$L__BB5_5;
	shr.u32 	%r30, %r1, 3;
	and.b32  	%r31, %r30, 124;
	mov.u32 	%r32, sharedSumData;
	add.s32 	%r33, %r32, %r31;
	st.shared.u32 	[%r33], %r11;
$L__BB5_5:
	bar.sync 	0;
	setp.gt.u32 	%p9, %r1, 31;
	@%p9 bra 	$L__BB5_10;
	shr.u32 	%r35, %r2, 5;
	setp.ge.u32 	%p10, %r1, %r35;
	mov.b32 	%r52, 0;
	@%p10 bra 	$L__BB5_8;
	shl.b32 	%r36, %r4, 2;
	mov.u32 	%r37, sharedSumData;
	add.s32 	%r38, %r37, %r36;
	ld.shared.u32 	%r52, [%r38];
$L__BB5_8:
	shfl.sync.down.b32	%r39|%p11, %r52, 16, 31, -1;
	add.s32 	%r40, %r39, %r52;
	shfl.sync.down.b32	%r41|%p12, %r40, 8, 31, -1;
	add.s32 	%r42, %r41, %r40;
	shfl.sync.down.b32	%r43|%p13, %r42, 4, 31, -1;
	add.s32 	%r44, %r43, %r42;
	shfl.sync.down.b32	%r45|%p14, %r44, 2, 31, -1;
	add.s32 	%r46, %r45, %r44;
	shfl.sync.down.b32	%r47|%p15, %r46, 1, 31, -1;
	add.s32 	%r14, %r47, %r46;
	setp.ne.s32 	%p16, %r1, 0;
	@%p16 bra 	$L__BB5_10;
	cvta.to.global.u64 	%rd6, %rd2;
	atom.global.add.u32 	%r48, [%rd6], %r14;
$L__BB5_10:
	ret;

}


// ===== COMPILED SASS (sm_100) =====

	.target	sm_100

	.elftype	@"ET_EXEC"


//--------------------- .note.nv.tkinfo           --------------------------
	.section	.note.nv.tkinfo,"",@"SHT_NOTE"
	.sectionflags	@"SHF_NOTE_NV_TKINFO"
	.tkinfo
        /*0018*/ 	.word	0x00000002
        /*0030*/ 	.string	""
        /*0030*/ 	.string	"ptxas"
        /*0030*/ 	.string	"Cuda compilation tools, release 13.0, V13.0.88"
        /*0030*/ 	.string	"Build cuda_13.0.r13.0/compiler.36424714_0"
        /*0030*/ 	.string	"-arch sm_100 -m 64 "



//--------------------- .note.nv.cuinfo           --------------------------
	.section	.note.nv.cuinfo,"",@"SHT_NOTE"
	.sectionflags	@"SHF_NOTE_NV_CUINFO"
        /*0018*/ 	.short	0x0002
        /*001a*/ 	.short	0x0064
        /*001c*/ 	.short	0x0082
	.zero		2


//--------------------- .nv.info                  --------------------------
	.section	.nv.info,"",@"SHT_CUDA_INFO"
	.align	4


	//----- nvinfo : EIATTR_REGCOUNT
	.align		4
        /*0000*/ 	.byte	0x04, 0x2f
        /*0002*/ 	.short	(.L_1 - .L_0)
	.align		4
.L_0:
        /*0004*/ 	.word	index@(_Z8reduce_0PjPKjj)
        /*0008*/ 	.word	0x0000000c


	//----- nvinfo : EIATTR_FRAME_SIZE
	.align		4
.L_1:
        /*000c*/ 	.byte	0x04, 0x11
        /*000e*/ 	.short	(.L_3 - .L_2)
	.align		4
.L_2:
        /*0010*/ 	.word	index@(_Z8reduce_0PjPKjj)
        /*0014*/ 	.word	0x00000000


	//----- nvinfo : EIATTR_REGCOUNT
	.align		4
.L_3:
        /*0018*/ 	.byte	0x04, 0x2f
        /*001a*/ 	.short	(.L_5 - .L_4)
	.align		4
.L_4:
        /*001c*/ 	.word	index@(_Z8reduce_1PjPKjj)
        /*0020*/ 	.word	0x0000000c


	//----- nvinfo : EIATTR_FRAME_SIZE
	.align		4
.L_5:
        /*0024*/ 	.byte	0x04, 0x11
        /*0026*/ 	.short	(.L_7 - .L_6)
	.align		4
.L_6:
        /*0028*/ 	.word	index@(_Z8reduce_1PjPKjj)
        /*002c*/ 	.word	0x00000000


	//----- nvinfo : EIATTR_REGCOUNT
	.align		4
.L_7:
        /*0030*/ 	.byte	0x04, 0x2f
        /*0032*/ 	.short	(.L_9 - .L_8)
	.align		4
.L_8:
        /*0034*/ 	.word	index@(_Z8reduce_2PjPKjj)
        /*0038*/ 	.word	0x0000000c


	//----- nvinfo : EIATTR_FRAME_SIZE
	.align		4
.L_9:
        /*003c*/ 	.byte	0x04, 0x11
        /*003e*/ 	.short	(.L_11 - .L_10)
	.align		4
.L_10:
        /*0040*/ 	.word	index@(_Z8reduce_2PjPKjj)
        /*0044*/ 	.word	0x00000000


	//----- nvinfo : EIATTR_REGCOUNT
	.align		4
.L_11:
        /*0048*/ 	.byte	0x04, 0x2f
        /*004a*/ 	.short	(.L_13 - .L_12)
	.align		4
.L_12:
        /*004c*/ 	.word	index@(_Z8reduce_3PjPKjj)
        /*0050*/ 	.word	0x0000000e


	//----- nvinfo : EIATTR_FRAME_SIZE
	.align		4
.L_13:
        /*0054*/ 	.byte	0x04, 0x11
        /*0056*/ 	.short	(.L_15 - .L_14)
	.align		4
.L_14:
        /*0058*/ 	.word	index@(_Z8reduce_3PjPKjj)
        /*005c*/ 	.word	0x00000000


	//----- nvinfo : EIATTR_REGCOUNT
	.align		4
.L_15:
        /*0060*/ 	.byte	0x04, 0x2f
        /*0062*/ 	.short	(.L_17 - .L_16)
	.align		4
.L_16:
        /*0064*/ 	.word	index@(_Z8reduce_4PjPKjj)
        /*0068*/ 	.word	0x0000000d


	//----- nvinfo : EIATTR_FRAME_SIZE
	.align		4
.L_17:
        /*006c*/ 	.byte	0x04, 0x11
        /*006e*/ 	.short	(.L_19 - .L_18)
	.align		4
.L_18:
        /*0070*/ 	.word	index@(_Z8reduce_4PjPKjj)
        /*0074*/ 	.word	0x00000000


	//----- nvinfo : EIATTR_REGCOUNT
	.align		4
.L_19:
        /*0078*/ 	.byte	0x04, 0x2f
        /*007a*/ 	.short	(.L_21 - .L_20)
	.align		4
.L_20:
        /*007c*/ 	.word	index@(_Z14reduce_shufflePjPKjj)
        /*0080*/ 	.word	0x0000000c


	//----- nvinfo : EIATTR_FRAME_SIZE
	.align		4
.L_21:
        /*0084*/ 	.byte	0x04, 0x11
        /*0086*/ 	.short	(.L_23 - .L_22)
	.align		4
.L_22:
        /*0088*/ 	.word	index@(_Z14reduce_shufflePjPKjj)
        /*008c*/ 	.word	0x00000000


	//----- nvinfo : EIATTR_MIN_STACK_SIZE
	.align		4
.L_23:
        /*0090*/ 	.byte	0x04, 0x12
        /*0092*/ 	.short	(.L_25 - .L_24)
	.align		4
.L_24:
        /*0094*/ 	.word	index@(_Z14reduce_shufflePjPKjj)
        /*0098*/ 	.word	0x00000000


	//----- nvinfo : EIATTR_MIN_STACK_SIZE
	.align		4
.L_25:
        /*009c*/ 	.byte	0x04, 0x12
        /*009e*/ 	.short	(.L_27 - .L_26)
	.align		4
.L_26:
        /*00a0*/ 	.word	index@(_Z8reduce_4PjPKjj)
        /*00a4*/ 	.word	0x00000000


	//----- nvinfo : EIATTR_MIN_STACK_SIZE
	.align		4
.L_27:
        /*00a8*/ 	.byte	0x04, 0x12
        /*00aa*/ 	.short	(.L_29 - .L_28)
	.align		4
.L_28:
        /*00ac*/ 	.word	index@(_Z8reduce_3PjPKjj)
        /*00b0*/ 	.word	0x00000000


	//----- nvinfo : EIATTR_MIN_STACK_SIZE
	.align		4
.L_29:
        /*00b4*/ 	.byte	0x04, 0x12
        /*00b6*/ 	.short	(.L_31 - .L_30)
	.align		4
.L_30:
        /*00b8*/ 	.word	index@(_Z8reduce_2PjPKjj)
        /*00bc*/ 	.word	0x00000000


	//----- nvinfo : EIATTR_MIN_STACK_SIZE
	.align		4
.L_31:
        /*00c0*/ 	.byte	0x04, 0x12
        /*00c2*/ 	.short	(.L_33 - .L_32)
	.align		4
.L_32:
        /*00c4*/ 	.word	index@(_Z8reduce_1PjPKjj)
        /*00c8*/ 	.word	0x00000000


	//----- nvinfo : EIATTR_MIN_STACK_SIZE
	.align		4
.L_33:
        /*00cc*/ 	.byte	0x04, 0x12
        /*00ce*/ 	.short	(.L_35 - .L_34)
	.align		4
.L_34:
        /*00d0*/ 	.word	index@(_Z8reduce_0PjPKjj)
        /*00d4*/ 	.word	0x00000000
.L_35:


//--------------------- .nv.compat                --------------------------
	.section	.nv.compat,"",@"SHT_CUDA_COMPAT_INFO"
	.align	4
        /*0000*/ 	.byte	0x02, 0x09, 0x00, 0x00, 0x02, 0x02, 0x01, 0x00, 0x02, 0x05, 0x05, 0x00, 0x03, 0x07, 0x01, 0x01
        /*0010*/ 	.byte	0x02, 0x03, 0x00, 0x00, 0x02, 0x06, 0x01, 0x00, 0x04, 0x0b, 0x08, 0x00, 0x09, 0x00, 0x00, 0x00
        /*0020*/ 	.byte	0x00, 0x00, 0x00, 0x00


//--------------------- .nv.info._Z14reduce_shufflePjPKjj --------------------------
	.section	.nv.info._Z14reduce_shufflePjPKjj,"",@"SHT_CUDA_INFO"
	.sectionflags	@""
	.align	4


	//----- nvinfo : EIATTR_CUDA_API_VERSION
	.align		4
        /*0000*/ 	.byte	0x04, 0x37
        /*0002*/ 	.short	(.L_37 - .L_36)
.L_36:
        /*0004*/ 	.word	0x00000082


	//----- nvinfo : EIATTR_KPARAM_INFO
	.align		4
.L_37:
        /*0008*/ 	.byte	0x04, 0x17
        /*000a*/ 	.short	(.L_39 - .L_38)
.L_38:
        /*000c*/ 	.word	0x00000000
        /*0010*/ 	.short	0x0002
        /*0012*/ 	.short	0x0010
        /*0014*/ 	.byte	0x00, 0xf0, 0x11, 0x00


	//----- nvinfo : EIATTR_KPARAM_INFO
	.align		4
.L_39:
        /*0018*/ 	.byte	0x04, 0x17
        /*001a*/ 	.short	(.L_41 - .L_40)
.L_40:
        /*001c*/ 	.word	0x00000000
        /*0020*/ 	.short	0x0001
        /*0022*/ 	.short	0x0008
        /*0024*/ 	.byte	0x00, 0xf5, 0x21, 0x00


	//----- nvinfo : EIATTR_KPARAM_INFO
	.align		4
.L_41:
        /*0028*/ 	.byte	0x04, 0x17
        /*002a*/ 	.short	(.L_43 - .L_42)
.L_42:
        /*002c*/ 	.word	0x00000000
        /*0030*/ 	.short	0x0000
        /*0032*/ 	.short	0x0000
        /*0034*/ 	.byte	0x00, 0xf5, 0x21, 0x00


	//----- nvinfo : EIATTR_SPARSE_MMA_MASK
	.align		4
.L_43:
        /*0038*/ 	.byte	0x03, 0x50
        /*003a*/ 	.short	0x0000


	//----- nvinfo : EIATTR_MAXREG_COUNT
	.align		4
        /*003c*/ 	.byte	0x03, 0x1b
        /*003e*/ 	.short	0x00ff


	//----- nvinfo : EIATTR_NUM_BARRIERS
	.align		4
        /*0040*/ 	.byte	0x02, 0x4c
        /*0042*/ 	.byte	0x01
	.zero		1


	//----- nvinfo : EIATTR_MERCURY_ISA_VERSION
	.align		4
        /*0044*/ 	.byte	0x03, 0x5f
        /*0046*/ 	.short	0x0101


	//----- nvinfo : EIATTR_COOP_GROUP_MASK_REGIDS
	.align		4
        /*0048*/ 	.byte	0x04, 0x29
        /*004a*/ 	.short	(.L_45 - .L_44)


	//   ....[0]....
.L_44:
        /*004c*/ 	.word	0xffffffff


	//   ....[1]....
        /*0050*/ 	.word	0xffffffff


	//   ....[2]....
        /*0054*/ 	.word	0xffffffff


	//   ....[3]....
        /*0058*/ 	.word	0xffffffff


	//   ....[4]....
        /*005c*/ 	.word	0xffffffff


	//   ....[5]....
        /*0060*/ 	.word	0xffffffff


	//   ....[6]....
        /*0064*/ 	.word	0xffffffff


	//   ....[7]....
        /*0068*/ 	.word	0xffffffff


	//   ....[8]....
        /*006c*/ 	.word	0xffffffff


	//   ....[9]....
        /*0070*/ 	.word	0xffffffff


	//----- nvinfo : EIATTR_COOP_GROUP_INSTR_OFFSETS
	.align		4
.L_45:
        /*0074*/ 	.byte	0x04, 0x28
        /*0076*/ 	.short	(.L_47 - .L_46)


	//   ....[0]....
.L_46:
        /*0078*/ 	.word	0x00000170


	//   ....[1]....
        /*007c*/ 	.word	0x000001a0


	//   ....[2]....
        /*0080*/ 	.word	0x000001d0


	//   ....[3]....
        /*0084*/ 	.word	0x00000240


	//   ....[4]....
        /*0088*/ 	.word	0x00000280


	//   ....[5]....
        /*008c*/ 	.word	0x00000360


	//   ....[6]....
        /*0090*/ 	.word	0x00000380


	//   ....[7]....
        /*0094*/ 	.word	0x000003a0


	//   ....[8]....
        /*0098*/ 	.word	0x000003c0


	//   ....[9]....
        /*009c*/ 	.word	0x000003e0


	//----- nvinfo : EIATTR_VRC_CTA_INIT_COUNT
	.align		4
.L_47:
        /*00a0*/ 	.byte	0x02, 0x4a
	.zero		1
	.zero		1


	//----- nvinfo : EIATTR_EXIT_INSTR_OFFSETS
	.align		4
        /*00a4*/ 	.byte	0x04, 0x1c
        /*00a6*/ 	.short	(.L_49 - .L_48)


	//   ....[0]....
.L_48:
        /*00a8*/ 	.word	0x000002c0


	//   ....[1]....
        /*00ac*/ 	.word	0x000003f0


	//   ....[2]....
        /*00b0*/ 	.word	0x00000430


	//----- nvinfo : EIATTR_CRS_STACK_SIZE
	.align		4
.L_49:
        /*00b4*/ 	.byte	0x04, 0x1e
        /*00b6*/ 	.short	(.L_51 - .L_50)
.L_50:
        /*00b8*/ 	.word	0x00000000


	//----- nvinfo : EIATTR_CBANK_PARAM_SIZE
	.align		4
.L_51:
        /*00bc*/ 	.byte	0x03, 0x19
        /*00be*/ 	.short	0x0014


	//----- nvinfo : EIATTR_PARAM_CBANK
	.align		4
        /*00c0*/ 	.byte	0x04, 0x0a
        /*00c2*/ 	.short	(.L_53 - .L_52)
	.align		4
.L_52:
        /*00c4*/ 	.word	index@(.nv.constant0._Z14reduce_shufflePjPKjj)
        /*00c8*/ 	.short	0x0380
        /*00ca*/ 	.short	0x0014


	//----- nvinfo : EIATTR_SW_WAR
	.align		4
.L_53:
        /*00cc*/ 	.byte	0x04, 0x36
        /*00ce*/ 	.short	(.L_55 - .L_54)
.L_54:
        /*00d0*/ 	.word	0x00000008
.L_55:


//--------------------- .nv.info._Z8reduce_4PjPKjj --------------------------
	.section	.nv.info._Z8reduce_4PjPKjj,"",@"SHT_CUDA_INFO"
	.sectionflags	@""
	.align	4


	//----- nvinfo : EIATTR_CUDA_API_VERSION
	.align		4
        /*0000*/ 	.byte	0x04, 0x37
        /*0002*/ 	.short	(.L_57 - .L_56)
.L_56:
        /*0004*/ 	.word	0x00000082


	//----- nvinfo : EIATTR_KPARAM_INFO
	.align		4
.L_57:
        /*0008*/ 	.byte	0x04, 0x17
        /*000a*/ 	.short	(.L_59 - .L_58)
.L_58:
        /*000c*/ 	.word	0x00000000
        /*0010*/ 	.short	0x0002
        /*0012*/ 	.short	0x0010
        /*0014*/ 	.byte	0x00, 0xf0, 0x11, 0x00


	//----- nvinfo : EIATTR_KPARAM_INFO
	.align		4
.L_59:
        /*0018*/ 	.byte	0x04, 0x17
        /*001a*/ 	.short	(.L_61 - .L_60)
.L_60:
        /*001c*/ 	.word	0x00000000
        /*0020*/ 	.short	0x0001
        /*0022*/ 	.short	0x0008
        /*0024*/ 	.byte	0x00, 0xf5, 0x21, 0x00


	//----- nvinfo : EIATTR_KPARAM_INFO
	.align		4
.L_61:
        /*0028*/ 	.byte	0x04, 0x17
        /*002a*/ 	.short	(.L_63 - .L_62)
.L_62:
        /*002c*/ 	.word	0x00000000
        /*0030*/ 	.short	0x0000
        /*0032*/ 	.short	0x0000
        /*0034*/ 	.byte	0x00, 0xf5, 0x21, 0x00


	//----- nvinfo : EIATTR_SPARSE_MMA_MASK
	.align		4
.L_63:
        /*0038*/ 	.byte	0x03, 0x50
        /*003a*/ 	.short	0x0000


	//----- nvinfo : EIATTR_MAXREG_COUNT
	.align		4
        /*003c*/ 	.byte	0x03, 0x1b
        /*003e*/ 	.short	0x00ff


	//----- nvinfo : EIATTR_NUM_BARRIERS
	.align		4
        /*0040*/ 	.byte	0x02, 0x4c
        /*0042*/ 	.byte	0x01
	.zero		1


	//----- nvinfo : EIATTR_MERCURY_ISA_VERSION
	.align		4
        /*0044*/ 	.byte	0x03, 0x5f
        /*0046*/ 	.short	0x0101


	//----- nvinfo : EIATTR_VRC_CTA_INIT_COUNT
	.align		4
        /*0048*/ 	.byte	0x02, 0x4a
	.zero		1
	.zero		1


	//----- nvinfo : EIATTR_EXIT_INSTR_OFFSETS
	.align		4
        /*004c*/ 	.byte	0x04, 0x1c
        /*004e*/ 	.short	(.L_65 - .L_64)


	//   ....[0]....
.L_64:
        /*0050*/ 	.word	0x00000260


	//   ....[1]....
        /*0054*/ 	.word	0x00000330


	//   ....[2]....
        /*0058*/ 	.word	0x000003b0


	//----- nvinfo : EIATTR_CBANK_PARAM_SIZE
	.align		4
.L_65:
        /*005c*/ 	.byte	0x03, 0x19
        /*005e*/ 	.short	0x0014


	//----- nvinfo : EIATTR_PARAM_CBANK
	.align		4
        /*0060*/ 	.byte	0x04, 0x0a
        /*0062*/ 	.short	(.L_67 - .L_66)
	.align		4
.L_66:
        /*0064*/ 	.word	index@(.nv.constant0._Z8reduce_4PjPKjj)
        /*0068*/ 	.short	0x0380
        /*006a*/ 	.short	0x0014


	//----- nvinfo : EIATTR_SW_WAR
	.align		4
.L_67:
        /*006c*/ 	.byte	0x04, 0x36
        /*006e*/ 	.short	(.L_69 - .L_68)
.L_68:
        /*0070*/ 	.word	0x00000008
.L_69:


//--------------------- .nv.info._Z8reduce_3PjPKjj --------------------------
	.section	.nv.info._Z8reduce_3PjPKjj,"",@"SHT_CUDA_INFO"
	.sectionflags	@""
	.align	4


	//----- nvinfo : EIATTR_CUDA_API_VERSION
	.align		4
        /*0000*/ 	.byte	0x04, 0x37
        /*0002*/ 	.short	(.L_71 - .L_70)
.L_70:
        /*0004*/ 	.word	0x00000082


	//----- nvinfo : EIATTR_KPARAM_INFO
	.align		4
.L_71:
        /*0008*/ 	.byte	0x04, 0x17
        /*000a*/ 	.short	(.L_73 - .L_72)
.L_72:
        /*000c*/ 	.word	0x00000000
        /*0010*/ 	.short	0x0002
        /*0012*/ 	.short	0x0010
        /*0014*/ 	.byte	0x00, 0xf0, 0x11, 0x00


	//----- nvinfo : EIATTR_KPARAM_INFO
	.align		4
.L_73:
        /*0018*/ 	.byte	0x04, 0x17
        /*001a*/ 	.short	(.L_75 - .L_74)
.L_74:
        /*001c*/ 	.word	0x00000000
        /*0020*/ 	.short	0x0001
        /*0022*/ 	.short	0x0008
        /*0024*/ 	.byte	0x00, 0xf5, 0x21, 0x00


	//----- nvinfo : EIATTR_KPARAM_INFO
	.align		4
.L_75:
        /*0028*/ 	.byte	0x04, 0x17
        /*002a*/ 	.short	(.L_77 - .L_76)
.L_76:
        /*002c*/ 	.word	0x00000000
        /*0030*/ 	.short	0x0000
        /*0032*/ 	.short	0x0000
        /*0034*/ 	.byte	0x00, 0xf5, 0x21, 0x00


	//----- nvinfo : EIATTR_SPARSE_MMA_MASK
	.align		4
.L_77:
        /*0038*/ 	.byte	0x03, 0x50
        /*003a*/ 	.short	0x0000


	//----- nvinfo : EIATTR_MAXREG_COUNT
	.align		4
        /*003c*/ 	.byte	0x03, 0x1b
        /*003e*/ 	.short	0x00ff


	//----- nvinfo : EIATTR_NUM_BARRIERS
	.align		4
        /*0040*/ 	.byte	0x02, 0x4c
        /*0042*/ 	.byte	0x01
	.zero		1


	//----- nvinfo : EIATTR_MERCURY_ISA_VERSION
	.align		4
        /*0044*/ 	.byte	0x03, 0x5f
        /*0046*/ 	.short	0x0101


	//----- nvinfo : EIATTR_VRC_CTA_INIT_COUNT
	.align		4
        /*0048*/ 	.byte	0x02, 0x4a
	.zero		1
	.zero		1


	//----- nvinfo : EIATTR_EXIT_INSTR_OFFSETS
	.align		4
        /*004c*/ 	.byte	0x04, 0x1c
        /*004e*/ 	.short	(.L_79 - .L_78)


	//   ....[0]....
.L_78:
        /*0050*/ 	.word	0x00000260


	//   ....[1]....
        /*0054*/ 	.word	0x000002e0


	//----- nvinfo : EIATTR_CBANK_PARAM_SIZE
	.align		4
.L_79:
        /*0058*/ 	.byte	0x03, 0x19
        /*005a*/ 	.short	0x0014


	//----- nvinfo : EIATTR_PARAM_CBANK
	.align		4
        /*005c*/ 	.byte	0x04, 0x0a
        /*005e*/ 	.short	(.L_81 - .L_80)
	.align		4
.L_80:
        /*0060*/ 	.word	index@(.nv.constant0._Z8reduce_3PjPKjj)
        /*0064*/ 	.short	0x0380
        /*0066*/ 	.short	0x0014


	//----- nvinfo : EIATTR_SW_WAR
	.align		4
.L_81:
        /*0068*/ 	.byte	0x04, 0x36
        /*006a*/ 	.short	(.L_83 - .L_82)
.L_82:
        /*006c*/ 	.word	0x00000008
.L_83:


//--------------------- .nv.info._Z8reduce_2PjPKjj --------------------------
	.section	.nv.info._Z8reduce_2PjPKjj,"",@"SHT_CUDA_INFO"
	.sectionflags	@""
	.align	4


	//----- nvinfo : EIATTR_CUDA_API_VERSION
	.align		4
        /*0000*/ 	.byte	0x04, 0x37
        /*0002*/ 	.short	(.L_85 - .L_84)
.L_84:
        /*0004*/ 	.word	0x00000082


	//----- nvinfo : EIATTR_KPARAM_INFO
	.align		4
.L_85:
        /*0008*/ 	.byte	0x04, 0x17
        /*000a*/ 	.short	(.L_87 - .L_86)
.L_86:
        /*000c*/ 	.word	0x00000000
        /*0010*/ 	.short	0x0002
        /*0012*/ 	.short	0x0010
        /*0014*/ 	.byte	0x00, 0xf0, 0x11, 0x00


	//----- nvinfo : EIATTR_KPARAM_INFO
	.align		4
.L_87:
        /*0018*/ 	.byte	0x04, 0x17
        /*001a*/ 	.short	(.L_89 - .L_88)
.L_88:
        /*001c*/ 	.word	0x00000000
        /*0020*/ 	.short	0x0001
        /*0022*/ 	.short	0x0008
        /*0024*/ 	.byte	0x00, 0xf5, 0x21, 0x00


	//----- nvinfo : EIATTR_KPARAM_INFO
	.align		4
.L_89:
        /*0028*/ 	.byte	0x04, 0x17
        /*002a*/ 	.short	(.L_91 - .L_90)
.L_90:
        /*002c*/ 	.word	0x00000000
        /*0030*/ 	.short	0x0000
        /*0032*/ 	.short	0x0000
        /*0034*/ 	.byte	0x00, 0xf5, 0x21, 0x00


	//----- nvinfo : EIATTR_SPARSE_MMA_MASK
	.align		4
.L_91:
        /*0038*/ 	.byte	0x03, 0x50
        /*003a*/ 	.short	0x0000


	//----- nvinfo : EIATTR_MAXREG_COUNT
	.align		4
        /*003c*/ 	.byte	0x03, 0x1b
        /*003e*/ 	.short	0x00ff


	//----- nvinfo : EIATTR_NUM_BARRIERS
	.align		4
        /*0040*/ 	.byte	0x02, 0x4c
        /*0042*/ 	.byte	0x01
	.zero		1


	//----- nvinfo : EIATTR_MERCURY_ISA_VERSION
	.align		4
        /*0044*/ 	.byte	0x03, 0x5f
        /*0046*/ 	.short	0x0101


	//----- nvinfo : EIATTR_VRC_CTA_INIT_COUNT
	.align		4
        /*0048*/ 	.byte	0x02, 0x4a
	.zero		1
	.zero		1


	//----- nvinfo : EIATTR_EXIT_INSTR_OFFSETS
	.align		4
        /*004c*/ 	.byte	0x04, 0x1c
        /*004e*/ 	.short	(.L_93 - .L_92)


	//   ....[0]....
.L_92:
        /*0050*/ 	.word	0x00000210


	//   ....[1]....
        /*0054*/ 	.word	0x00000290


	//----- nvinfo : EIATTR_CBANK_PARAM_SIZE
	.align		4
.L_93:
        /*0058*/ 	.byte	0x03, 0x19
        /*005a*/ 	.short	0x0014


	//----- nvinfo : EIATTR_PARAM_CBANK
	.align		4
        /*005c*/ 	.byte	0x04, 0x0a
        /*005e*/ 	.short	(.L_95 - .L_94)
	.align		4
.L_94:
        /*0060*/ 	.word	index@(.nv.constant0._Z8reduce_2PjPKjj)
        /*0064*/ 	.short	0x0380
        /*0066*/ 	.short	0x0014


	//----- nvinfo : EIATTR_SW_WAR
	.align		4
.L_95:
        /*0068*/ 	.byte	0x04, 0x36
        /*006a*/ 	.short	(.L_97 - .L_96)
.L_96:
        /*006c*/ 	.word	0x00000008
.L_97:


//--------------------- .nv.info._Z8reduce_1PjPKjj --------------------------
	.section	.nv.info._Z8reduce_1PjPKjj,"",@"SHT_CUDA_INFO"
	.sectionflags	@""
	.align	4


	//----- nvinfo : EIATTR_CUDA_API_VERSION
	.align		4
        /*0000*/ 	.byte	0x04, 0x37
        /*0002*/ 	.short	(.L_99 - .L_98)
.L_98:
        /*0004*/ 	.word	0x00000082


	//----- nvinfo : EIATTR_KPARAM_INFO
	.align		4
.L_99:
        /*0008*/ 	.byte	0x04, 0x17
        /*000a*/ 	.short	(.L_101 - .L_100)
.L_100:
        /*000c*/ 	.word	0x00000000
        /*0010*/ 	.short	0x0002
        /*0012*/ 	.short	0x0010
        /*0014*/ 	.byte	0x00, 0xf0, 0x11, 0x00


	//----- nvinfo : EIATTR_KPARAM_INFO
	.align		4
.L_101:
        /*0018*/ 	.byte	0x04, 0x17
        /*001a*/ 	.short	(.L_103 - .L_102)
.L_102:
        /*001c*/ 	.word	0x00000000
        /*0020*/ 	.short	0x0001
        /*0022*/ 	.short	0x0008
        /*0024*/ 	.byte	0x00, 0xf5, 0x21, 0x00


	//----- nvinfo : EIATTR_KPARAM_INFO
	.align		4
.L_103:
        /*0028*/ 	.byte	0x04, 0x17
        /*002a*/ 	.short	(.L_105 - .L_104)
.L_104:
        /*002c*/ 	.word	0x00000000
        /*0030*/ 	.short	0x0000
        /*0032*/ 	.short	0x0000
        /*0034*/ 	.byte	0x00, 0xf5, 0x21, 0x00


	//----- nvinfo : EIATTR_SPARSE_MMA_MASK
	.align		4
.L_105:
        /*0038*/ 	.byte	0x03, 0x50
        /*003a*/ 	.short	0x0000


	//----- nvinfo : EIATTR_MAXREG_COUNT
	.align		4
        /*003c*/ 	.byte	0x03, 0x1b
        /*003e*/ 	.short	0x00ff


	//----- nvinfo : EIATTR_NUM_BARRIERS
	.align		4
        /*0040*/ 	.byte	0x02, 0x4c
        /*0042*/ 	.byte	0x01
	.zero		1


	//----- nvinfo : EIATTR_MERCURY_ISA_VERSION
	.align		4
        /*0044*/ 	.byte	0x03, 0x5f
        /*0046*/ 	.short	0x0101


	//----- nvinfo : EIATTR_VRC_CTA_INIT_COUNT
	.align		4
        /*0048*/ 	.byte	0x02, 0x4a
	.zero		1
	.zero		1


	//----- nvinfo : EIATTR_EXIT_INSTR_OFFSETS
	.align		4
        /*004c*/ 	.byte	0x04, 0x1c
        /*004e*/ 	.short	(.L_107 - .L_106)


	//   ....[0]....
.L_106:
        /*0050*/ 	.word	0x00000240


	//   ....[1]....
        /*0054*/ 	.word	0x000002c0


	//----- nvinfo : EIATTR_CBANK_PARAM_SIZE
	.align		4
.L_107:
        /*0058*/ 	.byte	0x03, 0x19
        /*005a*/ 	.short	0x0014


	//----- nvinfo : EIATTR_PARAM_CBANK
	.align		4
        /*005c*/ 	.byte	0x04, 0x0a
        /*005e*/ 	.short	(.L_109 - .L_108)
	.align		4
.L_108:
        /*0060*/ 	.word	index@(.nv.constant0._Z8reduce_1PjPKjj)
        /*0064*/ 	.short	0x0380
        /*0066*/ 	.short	0x0014


	//----- nvinfo : EIATTR_SW_WAR
	.align		4
.L_109:
        /*0068*/ 	.byte	0x04, 0x36
        /*006a*/ 	.short	(.L_111 - .L_110)
.L_110:
        /*006c*/ 	.word	0x00000008
.L_111:


//--------------------- .nv.info._Z8reduce_0PjPKjj --------------------------
	.section	.nv.info._Z8reduce_0PjPKjj,"",@"SHT_CUDA_INFO"
	.sectionflags	@""
	.align	4


	//----- nvinfo : EIATTR_CUDA_API_VERSION
	.align		4
        /*0000*/ 	.byte	0x04, 0x37
        /*0002*/ 	.short	(.L_113 - .L_112)
.L_112:
        /*0004*/ 	.word	0x00000082


	//----- nvinfo : EIATTR_KPARAM_INFO
	.align		4
.L_113:
        /*0008*/ 	.byte	0x04, 0x17
        /*000a*/ 	.short	(.L_115 - .L_114)
.L_114:
        /*000c*/ 	.word	0x00000000
        /*0010*/ 	.short	0x0002
        /*0012*/ 	.short	0x0010
        /*0014*/ 	.byte	0x00, 0xf0, 0x11, 0x00


	//----- nvinfo : EIATTR_KPARAM_INFO
	.align		4
.L_115:
        /*0018*/ 	.byte	0x04, 0x17
        /*001a*/ 	.short	(.L_117 - .L_116)
.L_116:
        /*001c*/ 	.word	0x00000000
        /*0020*/ 	.short	0x0001
        /*0022*/ 	.short	0x0008
        /*0024*/ 	.byte	0x00, 0xf5, 0x21, 0x00


	//----- nvinfo : EIATTR_KPARAM_INFO
	.align		4
.L_117:
        /*0028*/ 	.byte	0x04, 0x17
        /*002a*/ 	.short	(.L_119 - .L_118)
.L_118:
        /*002c*/ 	.word	0x00000000
        /*0030*/ 	.short	0x0000
        /*0032*/ 	.short	0x0000
        /*0034*/ 	.byte	0x00, 0xf5, 0x21, 0x00


	//----- nvinfo : EIATTR_SPARSE_MMA_MASK
	.align		4
.L_119:
        /*0038*/ 	.byte	0x03, 0x50
        /*003a*/ 	.short	0x0000


	//----- nvinfo : EIATTR_MAXREG_COUNT
	.align		4
        /*003c*/ 	.byte	0x03, 0x1b
        /*003e*/ 	.short	0x00ff


	//----- nvinfo : EIATTR_NUM_BARRIERS
	.align		4
        /*0040*/ 	.byte	0x02, 0x4c
        /*0042*/ 	.byte	0x01
	.zero		1


	//----- nvinfo : EIATTR_MERCURY_ISA_VERSION
	.align		4
        /*0044*/ 	.byte	0x03, 0x5f
        /*0046*/ 	.short	0x0101


	//----- nvinfo : EIATTR_VRC_CTA_INIT_COUNT
	.align		4
        /*0048*/ 	.byte	0x02, 0x4a
	.zero		1
	.zero		1


	//----- nvinfo : EIATTR_EXIT_INSTR_OFFSETS
	.align		4
        /*004c*/ 	.byte	0x04, 0x1c
        /*004e*/ 	.short	(.L_121 - .L_120)


	//   ....[0]....
.L_120:
        /*0050*/ 	.word	0x00000220


	//   ....[1]....
        /*0054*/ 	.word	0x000002a0


	//----- nvinfo : EIATTR_CBANK_PARAM_SIZE
	.align		4
.L_121:
        /*0058*/ 	.byte	0x03, 0x19
        /*005a*/ 	.short	0x0014


	//----- nvinfo : EIATTR_PARAM_CBANK
	.align		4
        /*005c*/ 	.byte	0x04, 0x0a
        /*005e*/ 	.short	(.L_123 - .L_122)
	.align		4
.L_122:
        /*0060*/ 	.word	index@(.nv.constant0._Z8reduce_0PjPKjj)
        /*0064*/ 	.short	0x0380
        /*0066*/ 	.short	0x0014


	//----- nvinfo : EIATTR_SW_WAR
	.align		4
.L_123:
        /*0068*/ 	.byte	0x04, 0x36
        /*006a*/ 	.short	(.L_125 - .L_124)
.L_124:
        /*006c*/ 	.word	0x00000008
.L_125:


//--------------------- .nv.callgraph             --------------------------
	.section	.nv.callgraph,"",@"SHT_CUDA_CALLGRAPH"
	.align	4
	.sectionentsize	8
	.align		4
        /*0000*/ 	.word	0x00000000
	.align		4
        /*0004*/ 	.word	0xffffffff
	.align		4
        /*0008*/ 	.word	0x00000000
	.align		4
        /*000c*/ 	.word	0xfffffffe
	.align		4
        /*0010*/ 	.word	0x00000000
	.align		4
        /*0014*/ 	.word	0xfffffffd
	.align		4
        /*0018*/ 	.word	0x00000000
	.align		4
        /*001c*/ 	.word	0xfffffffc


//--------------------- .text._Z14reduce_shufflePjPKjj --------------------------
	.section	.text._Z14reduce_shufflePjPKjj,"ax",@progbits
	.align	128
        .global         _Z14reduce_shufflePjPKjj
        .type           _Z14reduce_shufflePjPKjj,@function
        .size           _Z14reduce_shufflePjPKjj,(.L_x_19 - _Z14reduce_shufflePjPKjj)
        .other          _Z14reduce_shufflePjPKjj,@"STO_CUDA_ENTRY STV_DEFAULT"
_Z14reduce_shufflePjPKjj:
.text._Z14reduce_shufflePjPKjj:
[----:B------:R-:W-:Y:S01]  /*0000*/  LDC R1, c[0x0][0x37c] ;  /* 0x0000df00ff017b82 */ /* 0x000fe20000000800 */
[----:B------:R-:W0:Y:S01]  /*0010*/  S2R R0, SR_TID.X ;  /* 0x0000000000007919 */ /* 0x000e220000002100 */
[----:B------:R-:W0:Y:S01]  /*0020*/  LDCU UR5, c[0x0][0x360] ;  /* 0x00006c00ff0577ac */ /* 0x000e220008000800 */
[----:B------:R-:W-:Y:S01]  /*0030*/  BSSY.RECONVERGENT B0, `(.L_x_0) ;  /* 0x0000013000007945 */ /* 0x000fe20003800200 */
[----:B------:R-:W-:Y:S01]  /*0040*/  IMAD.MOV.U32 R6, RZ, RZ, RZ ;  /* 0x000000ffff067224 */ /* 0x000fe200078e00ff */
[----:B------:R-:W0:Y:S01]  /*0050*/  S2R R3, SR_CTAID.X ;  /* 0x0000000000037919 */ /* 0x000e220000002500 */
[----:B------:R-:W1:Y:S01]  /*0060*/  LDCU UR4, c[0x0][0x390] ;  /* 0x00007200ff0477ac */ /* 0x000e620008000800 */
[----:B------:R-:W2:Y:S01]  /*0070*/  LDCU.64 UR6, c[0x0][0x358] ;  /* 0x00006b00ff0677ac */ /* 0x000ea20008000a00 */
[----:B0-----:R-:W-:-:S05]  /*0080*/  IMAD R2, R3, UR5, R0 ;  /* 0x0000000503027c24 */ /* 0x001fca000f8e0200 */
[----:B-1----:R-:W-:-:S13]  /*0090*/  ISETP.GE.U32.AND P0, PT, R2, UR4, PT ;  /* 0x0000000402007c0c */ /* 0x002fda000bf06070 */
[----:B--2---:R-:W-:Y:S05]  /*00a0*/  @P0 BRA `(.L_x_1) ;  /* 0x00000000002c0947 */ /* 0x004fea0003800000 */
[----:B------:R-:W0:Y:S01]  /*00b0*/  LDC R8, c[0x0][0x370] ;  /* 0x0000dc00ff087b82 */ /* 0x000e220000000800 */
[----:B------:R-:W-:Y:S02]  /*00c0*/  IMAD.MOV.U32 R7, RZ, RZ, R2 ;  /* 0x000000ffff077224 */ /* 0x000fe400078e0002 */
[----:B------:R-:W-:-:S05]  /*00d0*/  IMAD.MOV.U32 R6, RZ, RZ, RZ ;  /* 0x000000ffff067224 */ /* 0x000fca00078e00ff */
[----:B------:R-:W1:Y:S01]  /*00e0*/  LDC.64 R4, c[0x0][0x388] ;  /* 0x0000e200ff047b82 */ /* 0x000e620000000a00 */
[----:B0-----:R-:W-:-:S07]  /*00f0*/  IMAD R8, R8, UR5, RZ ;  /* 0x0000000508087c24 */ /* 0x001fce000f8e02ff */
.L_x_2:
[----:B-1----:R-:W-:-:S06]  /*0100*/  IMAD.WIDE.U32 R2, R7, 0x4, R4 ;  /* 0x0000000407027825 */ /* 0x002fcc00078e0004 */
[----:B------:R-:W2:Y:S01]  /*0110*/  LDG.E R3, desc[UR6][R2.64] ;  /* 0x0000000602037981 */ /* 0x000ea2000c1e1900 */
[----:B------:R-:W-:-:S04]  /*0120*/  IADD3 R7, PT, PT, R8, R7, RZ ;  /* 0x0000000708077210 */ /* 0x000fc80007ffe0ff */
[----:B------:R-:W-:Y:S01]  /*0130*/  ISETP.GE.U32.AND P0, PT, R7, UR4, PT ;  /* 0x0000000407007c0c */ /* 0x000fe2000bf06070 */
[----:B--2---:R-:W-:-:S12]  /*0140*/  IMAD.IADD R6, R3, 0x1, R6 ;  /* 0x0000000103067824 */ /* 0x004fd800078e0206 */
[----:B------:R-:W-:Y:S05]  /*0150*/  @!P0 BRA `(.L_x_2) ;  /* 0xfffffffc00e88947 */ /* 0x000fea000383ffff */
.L_x_1:
[----:B------:R-:W-:Y:S05]  /*0160*/  BSYNC.RECONVERGENT B0 ;  /* 0x0000000000007941 */ /* 0x000fea0003800200 */
.L_x_0:
[----:B------:R-:W0:Y:S01]  /*0170*/  SHFL.DOWN PT, R3, R6, 0x10, 0x1f ;  /* 0x0a001f0006037f89 */ /* 0x000e2200000e0000 */
[----:B------:R-:W-:Y:S01]  /*0180*/  ISETP.GT.U32.AND P1, PT, R0, 0x1f, PT ;  /* 0x0000001f0000780c */ /* 0x000fe20003f24070 */
[----:B0-----:R-:W-:-:S05]  /*0190*/  IMAD.IADD R3, R3, 0x1, R6 ;  /* 0x0000000103037824 */ /* 0x001fca00078e0206 */
[----:B------:R-:W0:Y:S02]  /*01a0*/  SHFL.DOWN PT, R2, R3, 0x8, 0x1f ;  /* 0x09001f0003027f89 */ /* 0x000e2400000e0000 */
[----:B0-----:R-:W-:Y:S01]  /*01b0*/  IMAD.IADD R4, R3, 0x1, R2 ;  /* 0x0000000103047824 */ /* 0x001fe200078e0202 */
[----:B------:R-:W-:-:S04]  /*01c0*/  LOP3.LUT R2, R0, 0x1f, RZ, 0xc0, !PT ;  /* 0x0000001f00027812 */ /* 0x000fc800078ec0ff */
[----:B------:R-:W0:Y:S01]  /*01d0*/  SHFL.DOWN PT, R5, R4, 0x4, 0x1f ;  /* 0x08801f0004057f89 */ /* 0x000e2200000e0000 */
[----:B------:R-:W-:-:S13]  /*01e0*/  ISETP.NE.AND P0, PT, R2, RZ, PT ;  /* 0x000000ff0200720c */ /* 0x000fda0003f05270 */
[----:B------:R-:W1:Y:S01]  /*01f0*/  @!P0 S2R R9, SR_CgaCtaId ;  /* 0x0000000000098919 */ /* 0x000e620000008800 */
[----:B------:R-:W-:Y:S02]  /*0200*/  @!P0 MOV R6, 0x400 ;  /* 0x0000040000068802 */ /* 0x000fe40000000f00 */
[----:B------:R-:W-:-:S04]  /*0210*/  @!P0 SHF.R.U32.HI R3, RZ, 0x3, R0 ;  /* 0x00000003ff038819 */ /* 0x000fc80000011600 */
[----:B------:R-:W-:Y:S02]  /*0220*/  @!P0 LOP3.LUT R3, R3, 0x7c, RZ, 0xc0, !PT ;  /* 0x0000007c03038812 */ /* 0x000fe400078ec0ff */
[----:B0-----:R-:W-:-:S05]  /*0230*/  IADD3 R5, PT, PT, R4, R5, RZ ;  /* 0x0000000504057210 */ /* 0x001fca0007ffe0ff */
[----:B------:R-:W0:Y:S01]  /*0240*/  SHFL.DOWN PT, R8, R5, 0x2, 0x1f ;  /* 0x08401f0005087f89 */ /* 0x000e2200000e0000 */
[----:B-1----:R-:W-:-:S05]  /*0250*/  @!P0 LEA R6, R9, R6, 0x18 ;  /* 0x0000000609068211 */ /* 0x002fca00078ec0ff */
[----:B------:R-:W-:Y:S02]  /*0260*/  @!P0 IMAD.IADD R3, R3, 0x1, R6 ;  /* 0x0000000103038824 */ /* 0x000fe400078e0206 */
[----:B0-----:R-:W-:-:S05]  /*0270*/  IMAD.IADD R8, R5, 0x1, R8 ;  /* 0x0000000105087824 */ /* 0x001fca00078e0208 */
[----:B------:R-:W0:Y:S02]  /*0280*/  SHFL.DOWN PT, R7, R8, 0x1, 0x1f ;  /* 0x08201f0008077f89 */ /* 0x000e2400000e0000 */
[----:B0-----:R-:W-:-:S05]  /*0290*/  IADD3 R4, PT, PT, R8, R7, RZ ;  /* 0x0000000708047210 */ /* 0x001fca0007ffe0ff */
[----:B------:R0:W-:Y:S01]  /*02a0*/  @!P0 STS [R3], R4 ;  /* 0x0000000403008388 */ /* 0x0001e20000000800 */
[----:B------:R-:W-:Y:S06]  /*02b0*/  BAR.SYNC.DEFER_BLOCKING 0x0 ;  /* 0x0000000000007b1d */ /* 0x000fec0000010000 */
[----:B------:R-:W-:Y:S05]  /*02c0*/  @P1 EXIT ;  /* 0x000000000000194d */ /* 0x000fea0003800000 */
[----:B------:R-:W-:-:S06]  /*02d0*/  USHF.R.U32.HI UR4, URZ, 0x5, UR5 ;  /* 0x00000005ff047899 */ /* 0x000fcc0008011605 */
[----:B------:R-:W-:-:S13]  /*02e0*/  ISETP.GE.U32.AND P0, PT, R0, UR4, PT ;  /* 0x0000000400007c0c */ /* 0x000fda000bf06070 */
[----:B0-----:R-:W0:Y:S01]  /*02f0*/  @!P0 S2R R4, SR_CgaCtaId ;  /* 0x0000000000048919 */ /* 0x001e220000008800 */
[----:B------:R-:W-:-:S04]  /*0300*/  @!P0 MOV R3, 0x400 ;  /* 0x0000040000038802 */ /* 0x000fc80000000f00 */
[----:B0-----:R-:W-:Y:S01]  /*0310*/  @!P0 LEA R5, R4, R3, 0x18 ;  /* 0x0000000304058211 */ /* 0x001fe200078ec0ff */
[----:B------:R-:W-:-:S04]  /*0320*/  IMAD.MOV.U32 R3, RZ, RZ, RZ ;  /* 0x000000ffff037224 */ /* 0x000fc800078e00ff */
[----:B------:R-:W-:-:S05]  /*0330*/  @!P0 IMAD R2, R2, 0x4, R5 ;  /* 0x0000000402028824 */ /* 0x000fca00078e0205 */
[----:B------:R-:W0:Y:S01]  /*0340*/  @!P0 LDS R3, [R2] ;  /* 0x0000000002038984 */ /* 0x000e220000000800 */
[----:B------:R-:W-:-:S03]  /*0350*/  ISETP.NE.AND P0, PT, R0, RZ, PT ;  /* 0x000000ff0000720c */ /* 0x000fc60003f05270 */
[----:B0-----:R-:W0:Y:S02]  /*0360*/  SHFL.DOWN PT, R4, R3, 0x10, 0x1f ;  /* 0x0a001f0003047f89 */ /* 0x001e2400000e0000 */
[----:B0-----:R-:W-:-:S05]  /*0370*/  IADD3 R4, PT, PT, R4, R3, RZ ;  /* 0x0000000304047210 */ /* 0x001fca0007ffe0ff */
[----:B------:R-:W0:Y:S02]  /*0380*/  SHFL.DOWN PT, R5, R4, 0x8, 0x1f ;  /* 0x09001f0004057f89 */ /* 0x000e2400000e0000 */
[----:B0-----:R-:W-:-:S05]  /*0390*/  IMAD.IADD R5, R4, 0x1, R5 ;  /* 0x0000000104057824 */ /* 0x001fca00078e0205 */
[----:B------:R-:W0:Y:S02]  /*03a0*/  SHFL.DOWN PT, R6, R5, 0x4, 0x1f ;  /* 0x08801f0005067f89 */ /* 0x000e2400000e0000 */
[----:B0-----:R-:W-:-:S05]  /*03b0*/  IMAD.IADD R6, R5, 0x1, R6 ;  /* 0x0000000105067824 */ /* 0x001fca00078e0206 */
[----:B------:R-:W0:Y:S02]  /*03c0*/  SHFL.DOWN PT, R7, R6, 0x2, 0x1f ;  /* 0x08401f0006077f89 */ /* 0x000e2400000e0000 */
[----:B0-----:R-:W-:-:S05]  /*03d0*/  IADD3 R7, PT, PT, R6, R7, RZ ;  /* 0x0000000706077210 */ /* 0x001fca0007ffe0ff */
[----:B------:R0:W1:Y:S01]  /*03e0*/  SHFL.DOWN PT, R0, R7, 0x1, 0x1f ;  /* 0x08201f0007007f89 */ /* 0x00006200000e0000 */
[----:B------:R-:W-:Y:S05]  /*03f0*/  @P0 EXIT ;  /* 0x000000000000094d */ /* 0x000fea0003800000 */
[----:B------:R-:W2:Y:S01]  /*0400*/  LDC.64 R2, c[0x0][0x380] ;  /* 0x0000e000ff027b82 */ /* 0x000ea20000000a00 */
[----:B01----:R-:W-:-:S05]  /*0410*/  IMAD.IADD R7, R7, 0x1, R0 ;  /* 0x0000000107077824 */ /* 0x003fca00078e0200 */
[----:B--2---:R-:W-:Y:S01]  /*0420*/  REDG.E.ADD.STRONG.GPU desc[UR6][R2.64], R7 ;  /* 0x000000070200798e */ /* 0x004fe2000c12e106 */
[----:B------:R-:W-:Y:S05]  /*0430*/  EXIT ;  /* 0x000000000000794d */ /* 0x000fea0003800000 */
.L_x_3:
[----:B------:R-:W-:-:S00]  /*0440*/  BRA `(.L_x_3) ;  /* 0xfffffffc00fc7947 */ /* 0x000fc0000383ffff */
[----:B------:R-:W-:-:S00]  /*0450*/  NOP ;  /* 0x0000000000007918 */ /* 0x000fc00000000000 */
        /* <DEDUP_REMOVED lines=10> */
.L_x_19:


//--------------------- .text._Z8reduce_4PjPKjj   --------------------------
	.section	.text._Z8reduce_4PjPKjj,"ax",@progbits
	.align	128
        .global         _Z8reduce_4PjPKjj
        .type           _Z8reduce_4PjPKjj,@function
        .size           _Z8reduce_4PjPKjj,(.L_x_20 - _Z8reduce_4PjPKjj)
        .other          _Z8reduce_4PjPKjj,@"STO_CUDA_ENTRY STV_DEFAULT"
_Z8reduce_4PjPKjj:
.text._Z8reduce_4PjPKjj:
[----:B------:R-:W-:Y:S01]  /*0000*/  LDC R1, c[0x0][0x37c] ;  /* 0x0000df00ff017b82 */ /* 0x000fe20000000800 */
[----:B------:R-:W0:Y:S01]  /*0010*/  S2R R0, SR_CTAID.X ;  /* 0x0000000000007919 */ /* 0x000e220000002500 */
[----:B------:R-:W1:Y:S01]  /*0020*/  LDCU UR4, c[0x0][0x360] ;  /* 0x00006c00ff0477ac */ /* 0x000e620008000800 */
[----:B------:R-:W2:Y:S01]  /*0030*/  S2R R2, SR_TID.X ;  /* 0x0000000000027919 */ /* 0x000ea20000002100 */
[----:B------:R-:W3:Y:S01]  /*0040*/  LDCU UR5, c[0x0][0x390] ;  /* 0x00007200ff0577ac */ /* 0x000ee20008000800 */
[----:B------:R-:W4:Y:S01]  /*0050*/  LDCU.64 UR6, c[0x0][0x358] ;  /* 0x00006b00ff0677ac */ /* 0x000f220008000a00 */
[----:B-1----:R-:W-:Y:S02]  /*0060*/  IMAD.U32 R8, RZ, RZ, UR4 ;  /* 0x00000004ff087e24 */ /* 0x002fe4000f8e00ff */
[----:B0-----:R-:W-:-:S04]  /*0070*/  IMAD R3, R0, UR4, RZ ;  /* 0x0000000400037c24 */ /* 0x001fc8000f8e02ff */
[----:B--2---:R-:W-:-:S05]  /*0080*/  IMAD R3, R3, 0x2, R2 ;  /* 0x0000000203037824 */ /* 0x004fca00078e0202 */
[----:B---3--:R-:W-:-:S13]  /*0090*/  ISETP.GE.U32.AND P1, PT, R3, UR5, PT ;  /* 0x0000000503007c0c */ /* 0x008fda000bf26070 */
[----:B------:R-:W0:Y:S01]  /*00a0*/  @!P1 LDC.64 R6, c[0x0][0x388] ;  /* 0x0000e200ff069b82 */ /* 0x000e220000000a00 */
[C---:B------:R-:W-:Y:S02]  /*00b0*/  @!P1 IMAD.IADD R9, R3.reuse, 0x1, R8 ;  /* 0x0000000103099824 */ /* 0x040fe400078e0208 */
[----:B0-----:R-:W-:-:S04]  /*00c0*/  @!P1 IMAD.WIDE.U32 R4, R3, 0x4, R6 ;  /* 0x0000000403049825 */ /* 0x001fc800078e0006 */
[----:B------:R-:W-:Y:S02]  /*00d0*/  @!P1 IMAD.WIDE.U32 R6, R9, 0x4, R6 ;  /* 0x0000000409069825 */ /* 0x000fe400078e0006 */
[----:B----4-:R-:W2:Y:S04]  /*00e0*/  @!P1 LDG.E R4, desc[UR6][R4.64] ;  /* 0x0000000604049981 */ /* 0x010ea8000c1e1900 */
[----:B------:R-:W2:Y:S01]  /*00f0*/  @!P1 LDG.E R7, desc[UR6][R6.64] ;  /* 0x0000000606079981 */ /* 0x000ea2000c1e1900 */
[----:B------:R-:W0:Y:S01]  /*0100*/  S2UR UR5, SR_CgaCtaId ;  /* 0x00000000000579c3 */ /* 0x000e220000008800 */
[----:B------:R-:W-:Y:S01]  /*0110*/  UMOV UR4, 0x400 ;  /* 0x0000040000047882 */ /* 0x000fe20000000000 */
[----:B------:R-:W-:Y:S01]  /*0120*/  ISETP.GE.U32.AND P0, PT, R8, 0x42, PT ;  /* 0x000000420800780c */ /* 0x000fe20003f06070 */
[----:B------:R-:W-:Y:S01]  /*0130*/  IMAD.MOV.U32 R10, RZ, RZ, RZ ;  /* 0x000000ffff0a7224 */ /* 0x000fe200078e00ff */
[----:B0-----:R-:W-:-:S06]  /*0140*/  ULEA UR4, UR5, UR4, 0x18 ;  /* 0x0000000405047291 */ /* 0x001fcc000f8ec0ff */
[----:B------:R-:W-:Y:S02]  /*0150*/  LEA R3, R2, UR4, 0x2 ;  /* 0x0000000402037c11 */ /* 0x000fe4000f8e10ff */
[----:B--2---:R-:W-:Y:S02]  /*0160*/  @!P1 IADD3 R10, PT, PT, R4, R7, RZ ;  /* 0x00000007040a9210 */ /* 0x004fe40007ffe0ff */
[----:B------:R-:W-:-:S03]  /*0170*/  ISETP.GT.U32.AND P1, PT, R2, 0x1f, PT ;  /* 0x0000001f0200780c */ /* 0x000fc60003f24070 */
[----:B------:R0:W-:Y:S01]  /*0180*/  STS [R3], R10 ;  /* 0x0000000a03007388 */ /* 0x0001e20000000800 */
[----:B------:R-:W-:Y:S06]  /*0190*/  BAR.SYNC.DEFER_BLOCKING 0x0 ;  /* 0x0000000000007b1d */ /* 0x000fec0000010000 */
[----:B------:R-:W-:Y:S05]  /*01a0*/  @!P0 BRA `(.L_x_4) ;  /* 0x00000000002c8947 */ /* 0x000fea0003800000 */
.L_x_5:
[----:B------:R-:W-:-:S04]  /*01b0*/  SHF.R.U32.HI R7, RZ, 0x1, R8 ;  /* 0x00000001ff077819 */ /* 0x000fc80000011608 */
[----:B------:R-:W-:-:S13]  /*01c0*/  ISETP.GE.U32.AND P0, PT, R2, R7, PT ;  /* 0x000000070200720c */ /* 0x000fda0003f06070 */
[----:B------:R-:W-:Y:S01]  /*01d0*/  @!P0 IMAD R4, R7, 0x4, R3 ;  /* 0x0000000407048824 */ /* 0x000fe200078e0203 */
[----:B------:R-:W-:Y:S05]  /*01e0*/  @!P0 LDS R5, [R3] ;  /* 0x0000000003058984 */ /* 0x000fea0000000800 */
[----:B------:R-:W1:Y:S02]  /*01f0*/  @!P0 LDS R4, [R4] ;  /* 0x0000000004048984 */ /* 0x000e640000000800 */
[----:B-1----:R-:W-:-:S05]  /*0200*/  @!P0 IMAD.IADD R6, R4, 0x1, R5 ;  /* 0x0000000104068824 */ /* 0x002fca00078e0205 */
[----:B------:R1:W-:Y:S01]  /*0210*/  @!P0 STS [R3], R6 ;  /* 0x0000000603008388 */ /* 0x0003e20000000800 */
[----:B------:R-:W-:Y:S01]  /*0220*/  BAR.SYNC.DEFER_BLOCKING 0x0 ;  /* 0x0000000000007b1d */ /* 0x000fe20000010000 */
[----:B------:R-:W-:Y:S02]  /*0230*/  ISETP.GT.U32.AND P0, PT, R8, 0x83, PT ;  /* 0x000000830800780c */ /* 0x000fe40003f04070 */
[----:B------:R-:W-:-:S11]  /*0240*/  MOV R8, R7 ;  /* 0x0000000700087202 */ /* 0x000fd60000000f00 */
[----:B-1----:R-:W-:Y:S05]  /*0250*/  @P0 BRA `(.L_x_5) ;  /* 0xfffffffc00d40947 */ /* 0x002fea000383ffff */
.L_x_4:
[----:B------:R-:W-:Y:S05]  /*0260*/  @P1 EXIT ;  /* 0x000000000000194d */ /* 0x000fea0003800000 */
[----:B------:R-:W-:Y:S01]  /*0270*/  LDS R4, [R3+0x80] ;  /* 0x0000800003047984 */ /* 0x000fe20000000800 */
[----:B------:R-:W-:-:S03]  /*0280*/  ISETP.NE.AND P0, PT, R2, RZ, PT ;  /* 0x000000ff0200720c */ /* 0x000fc60003f05270 */
[----:B------:R-:W-:Y:S04]  /*0290*/  LDS R5, [R3] ;  /* 0x0000000003057984 */ /* 0x000fe80000000800 */
[----:B------:R-:W1:Y:S04]  /*02a0*/  LDS R6, [R3+0x40] ;  /* 0x0000400003067984 */ /* 0x000e680000000800 */
[----:B------:R-:W-:Y:S04]  /*02b0*/  LDS R7, [R3+0x20] ;  /* 0x0000200003077984 */ /* 0x000fe80000000800 */
[----:B------:R-:W2:Y:S04]  /*02c0*/  LDS R8, [R3+0x10] ;  /* 0x0000100003087984 */ /* 0x000ea80000000800 */
[----:B------:R-:W-:Y:S04]  /*02d0*/  LDS R9, [R3+0x8] ;  /* 0x0000080003097984 */ /* 0x000fe80000000800 */
[----:B0-----:R-:W0:Y:S01]  /*02e0*/  LDS R10, [R3+0x4] ;  /* 0x00000400030a7984 */ /* 0x001e220000000800 */
[----:B-1----:R-:W-:-:S04]  /*02f0*/  IADD3 R4, PT, PT, R6, R5, R4 ;  /* 0x0000000506047210 */ /* 0x002fc80007ffe004 */
[----:B--2---:R-:W-:-:S04]  /*0300*/  IADD3 R4, PT, PT, R8, R7, R4 ;  /* 0x0000000708047210 */ /* 0x004fc80007ffe004 */
[----:B0-----:R-:W-:-:S05]  /*0310*/  IADD3 R4, PT, PT, R10, R9, R4 ;  /* 0x000000090a047210 */ /* 0x001fca0007ffe004 */
[----:B------:R0:W-:Y:S01]  /*0320*/  STS [R3], R4 ;  /* 0x0000000403007388 */ /* 0x0001e20000000800 */
[----:B------:R-:W-:Y:S05]  /*0330*/  @P0 EXIT ;  /* 0x000000000000094d */ /* 0x000fea0003800000 */
[----:B------:R-:W1:Y:S01]  /*0340*/  S2UR UR5, SR_CgaCtaId ;  /* 0x00000000000579c3 */ /* 0x000e620000008800 */
[----:B------:R-:W-:-:S07]  /*0350*/  UMOV UR4, 0x400 ;  /* 0x0000040000047882 */ /* 0x000fce0000000000 */
[----:B0-----:R-:W0:Y:S01]  /*0360*/  LDC.64 R2, c[0x0][0x380] ;  /* 0x0000e000ff027b82 */ /* 0x001e220000000a00 */
[----:B-1----:R-:W-:Y:S01]  /*0370*/  ULEA UR4, UR5, UR4, 0x18 ;  /* 0x0000000405047291 */ /* 0x002fe2000f8ec0ff */
[----:B0-----:R-:W-:-:S08]  /*0380*/  IMAD.WIDE.U32 R2, R0, 0x4, R2 ;  /* 0x0000000400027825 */ /* 0x001fd000078e0002 */
[----:B------:R-:W0:Y:S04]  /*0390*/  LDS R5, [UR4] ;  /* 0x00000004ff057984 */ /* 0x000e280008000800 */
[----:B0-----:R-:W-:Y:S01]  /*03a0*/  STG.E desc[UR6][R2.64], R5 ;  /* 0x0000000502007986 */ /* 0x001fe2000c101906 */
[----:B------:R-:W-:Y:S05]  /*03b0*/  EXIT ;  /* 0x000000000000794d */ /* 0x000fea0003800000 */
.L_x_6:
        /* <DEDUP_REMOVED lines=12> */
.L_x_20:


//--------------------- .text._Z8reduce_3PjPKjj   --------------------------
	.section	.text._Z8reduce_3PjPKjj,"ax",@progbits
	.align	128
        .global         _Z8reduce_3PjPKjj
        .type           _Z8reduce_3PjPKjj,@function
        .size           _Z8reduce_3PjPKjj,(.L_x_21 - _Z8reduce_3PjPKjj)
        .other          _Z8reduce_3PjPKjj,@"STO_CUDA_ENTRY STV_DEFAULT"
_Z8reduce_3PjPKjj:
.text._Z8reduce_3PjPKjj:
        /* <DEDUP_REMOVED lines=11> */
[C---:B------:R-:W-:Y:S01]  /*00b0*/  @!P1 IADD3 R7, PT, PT, R3.reuse, R6, RZ ;  /* 0x0000000603079210 */ /* 0x040fe20007ffe0ff */
        /* <DEDUP_REMOVED lines=9> */
[C---:B------:R-:W-:Y:S02]  /*0150*/  LEA R0, R9.reuse, UR4, 0x2 ;  /* 0x0000000409007c11 */ /* 0x040fe4000f8e10ff */
[----:B--2---:R-:W-:Y:S02]  /*0160*/  @!P1 IADD3 R7, PT, PT, R2, R5, RZ ;  /* 0x0000000502079210 */ /* 0x004fe40007ffe0ff */
[----:B------:R-:W-:-:S03]  /*0170*/  ISETP.NE.AND P1, PT, R9, RZ, PT ;  /* 0x000000ff0900720c */ /* 0x000fc60003f25270 */
[----:B------:R0:W-:Y:S01]  /*0180*/  STS [R0], R7 ;  /* 0x0000000700007388 */ /* 0x0001e20000000800 */
[----:B------:R-:W-:Y:S06]  /*0190*/  BAR.SYNC.DEFER_BLOCKING 0x0 ;  /* 0x0000000000007b1d */ /* 0x000fec0000010000 */
[----:B------:R-:W-:Y:S05]  /*01a0*/  @!P0 BRA `(.L_x_7) ;  /* 0x00000000002c8947 */ /* 0x000fea0003800000 */
.L_x_8:
[----:B------:R-:W-:-:S04]  /*01b0*/  SHF.R.U32.HI R4, RZ, 0x1, R6 ;  /* 0x00000001ff047819 */ /* 0x000fc80000011606 */
[----:B------:R-:W-:-:S13]  /*01c0*/  ISETP.GE.U32.AND P0, PT, R9, R4, PT ;  /* 0x000000040900720c */ /* 0x000fda0003f06070 */
[----:B------:R-:W-:Y:S01]  /*01d0*/  @!P0 IMAD R2, R4, 0x4, R0 ;  /* 0x0000000404028824 */ /* 0x000fe200078e0200 */
[----:B------:R-:W-:Y:S05]  /*01e0*/  @!P0 LDS R3, [R0] ;  /* 0x0000000000038984 */ /* 0x000fea0000000800 */
[----:B------:R-:W1:Y:S02]  /*01f0*/  @!P0 LDS R2, [R2] ;  /* 0x0000000002028984 */ /* 0x000e640000000800 */
[----:B-1----:R-:W-:-:S05]  /*0200*/  @!P0 IADD3 R3, PT, PT, R2, R3, RZ ;  /* 0x0000000302038210 */ /* 0x002fca0007ffe0ff */
[----:B------:R1:W-:Y:S01]  /*0210*/  @!P0 STS [R0], R3 ;  /* 0x0000000300008388 */ /* 0x0003e20000000800 */
[----:B------:R-:W-:Y:S01]  /*0220*/  BAR.SYNC.DEFER_BLOCKING 0x0 ;  /* 0x0000000000007b1d */ /* 0x000fe20000010000 */
[----:B------:R-:W-:Y:S01]  /*0230*/  ISETP.GT.U32.AND P0, PT, R6, 0x3, PT ;  /* 0x000000030600780c */ /* 0x000fe20003f04070 */
[----:B------:R-:W-:-:S12]  /*0240*/  IMAD.MOV.U32 R6, RZ, RZ, R4 ;  /* 0x000000ffff067224 */ /* 0x000fd800078e0004 */
[----:B-1----:R-:W-:Y:S05]  /*0250*/  @P0 BRA `(.L_x_8) ;  /* 0xfffffffc00d40947 */ /* 0x002fea000383ffff */
.L_x_7:
[----:B------:R-:W-:Y:S05]  /*0260*/  @P1 EXIT ;  /* 0x000000000000194d */ /* 0x000fea0003800000 */
[----:B------:R-:W1:Y:S01]  /*0270*/  S2UR UR5, SR_CgaCtaId ;  /* 0x00000000000579c3 */ /* 0x000e620000008800 */
[----:B------:R-:W-:-:S07]  /*0280*/  UMOV UR4, 0x400 ;  /* 0x0000040000047882 */ /* 0x000fce0000000000 */
[----:B------:R-:W2:Y:S01]  /*0290*/  LDC.64 R2, c[0x0][0x380] ;  /* 0x0000e000ff027b82 */ /* 0x000ea20000000a00 */
[----:B-1----:R-:W-:Y:S01]  /*02a0*/  ULEA UR4, UR5, UR4, 0x18 ;  /* 0x0000000405047291 */ /* 0x002fe2000f8ec0ff */
[----:B--2---:R-:W-:-:S08]  /*02b0*/  IMAD.WIDE.U32 R2, R11, 0x4, R2 ;  /* 0x000000040b027825 */ /* 0x004fd000078e0002 */
[----:B------:R-:W1:Y:S04]  /*02c0*/  LDS R5, [UR4] ;  /* 0x00000004ff057984 */ /* 0x000e680008000800 */
[----:B-1----:R-:W-:Y:S01]  /*02d0*/  STG.E desc[UR6][R2.64], R5 ;  /* 0x0000000502007986 */ /* 0x002fe2000c101906 */
[----:B------:R-:W-:Y:S05]  /*02e0*/  EXIT ;  /* 0x000000000000794d */ /* 0x000fea0003800000 */
.L_x_9:
        /* <DEDUP_REMOVED lines=9> */
.L_x_21:


//--------------------- .text._Z8reduce_2PjPKjj   --------------------------
	.section	.text._Z8reduce_2PjPKjj,"ax",@progbits
	.align	128
        .global         _Z8reduce_2PjPKjj
        .type           _Z8reduce_2PjPKjj,@function
        .size           _Z8reduce_2PjPKjj,(.L_x_22 - _Z8reduce_2PjPKjj)
        .other          _Z8reduce_2PjPKjj,@"STO_CUDA_ENTRY STV_DEFAULT"
_Z8reduce_2PjPKjj:
.text._Z8reduce_2PjPKjj:
[----:B------:R-:W-:Y:S01]  /*0000*/  LDC R1, c[0x0][0x37c] ;  /* 0x0000df00ff017b82 */ /* 0x000fe20000000800 */
[----:B------:R-:W0:Y:S01]  /*0010*/  S2R R6, SR_TID.X ;  /* 0x0000000000067919 */ /* 0x000e220000002100 */
[----:B------:R-:W0:Y:S01]  /*0020*/  LDCU UR8, c[0x0][0x360] ;  /* 0x00006c00ff0877ac */ /* 0x000e220008000800 */
[----:B------:R-:W-:Y:S01]  /*0030*/  IMAD.MOV.U32 R9, RZ, RZ, RZ ;  /* 0x000000ffff097224 */ /* 0x000fe200078e00ff */
[----:B------:R-:W0:Y:S01]  /*0040*/  S2R R7, SR_CTAID.X ;  /* 0x0000000000077919 */ /* 0x000e220000002500 */
[----:B------:R-:W1:Y:S01]  /*0050*/  LDCU UR4, c[0x0][0x390] ;  /* 0x00007200ff0477ac */ /* 0x000e620008000800 */
[----:B------:R-:W2:Y:S01]  /*0060*/  LDCU.64 UR6, c[0x0][0x358] ;  /* 0x00006b00ff0677ac */ /* 0x000ea20008000a00 */
[----:B0-----:R-:W-:-:S05]  /*0070*/  IMAD R5, R7, UR8, R6 ;  /* 0x0000000807057c24 */ /* 0x001fca000f8e0206 */
[----:B-1----:R-:W-:-:S13]  /*0080*/  ISETP.GE.U32.AND P0, PT, R5, UR4, PT ;  /* 0x0000000405007c0c */ /* 0x002fda000bf06070 */
[----:B------:R-:W0:Y:S02]  /*0090*/  @!P0 LDC.64 R2, c[0x0][0x388] ;  /* 0x0000e200ff028b82 */ /* 0x000e240000000a00 */
[----:B0-----:R-:W-:-:S05]  /*00a0*/  @!P0 IMAD.WIDE.U32 R2, R5, 0x4, R2 ;  /* 0x0000000405028825 */ /* 0x001fca00078e0002 */
[----:B--2---:R-:W2:Y:S01]  /*00b0*/  @!P0 LDG.E R9, desc[UR6][R2.64] ;  /* 0x0000000602098981 */ /* 0x004ea2000c1e1900 */
[----:B------:R-:W0:Y:S01]  /*00c0*/  S2UR UR5, SR_CgaCtaId ;  /* 0x00000000000579c3 */ /* 0x000e220000008800 */
[----:B------:R-:W-:Y:S01]  /*00d0*/  IMAD.U32 R4, RZ, RZ, UR8 ;  /* 0x00000008ff047e24 */ /* 0x000fe2000f8e00ff */
[----:B------:R-:W-:Y:S01]  /*00e0*/  UMOV UR4, 0x400 ;  /* 0x0000040000047882 */ /* 0x000fe20000000000 */
[----:B------:R-:W-:-:S03]  /*00f0*/  ISETP.NE.AND P0, PT, R6, RZ, PT ;  /* 0x000000ff0600720c */ /* 0x000fc60003f05270 */
[----:B------:R-:W-:Y:S01]  /*0100*/  ISETP.GE.U32.AND P1, PT, R4, 0x2, PT ;  /* 0x000000020400780c */ /* 0x000fe20003f26070 */
[----:B0-----:R-:W-:-:S06]  /*0110*/  ULEA UR4, UR5, UR4, 0x18 ;  /* 0x0000000405047291 */ /* 0x001fcc000f8ec0ff */
[----:B------:R-:W-:-:S05]  /*0120*/  LEA R0, R6, UR4, 0x2 ;  /* 0x0000000406007c11 */ /* 0x000fca000f8e10ff */
[----:B--2---:R0:W-:Y:S01]  /*0130*/  STS [R0], R9 ;  /* 0x0000000900007388 */ /* 0x0041e20000000800 */
[----:B------:R-:W-:Y:S06]  /*0140*/  BAR.SYNC.DEFER_BLOCKING 0x0 ;  /* 0x0000000000007b1d */ /* 0x000fec0000010000 */
[----:B------:R-:W-:Y:S05]  /*0150*/  @!P1 BRA `(.L_x_10) ;  /* 0x00000000002c9947 */ /* 0x000fea0003800000 */
.L_x_11:
[----:B------:R-:W-:-:S04]  /*0160*/  SHF.R.U32.HI R5, RZ, 0x1, R4 ;  /* 0x00000001ff057819 */ /* 0x000fc80000011604 */
[----:B------:R-:W-:-:S13]  /*0170*/  ISETP.GE.U32.AND P1, PT, R6, R5, PT ;  /* 0x000000050600720c */ /* 0x000fda0003f26070 */
[----:B------:R-:W-:Y:S01]  /*0180*/  @!P1 LEA R2, R5, R0, 0x2 ;  /* 0x0000000005029211 */ /* 0x000fe200078e10ff */
        /* <DEDUP_REMOVED lines=8> */
.L_x_10:
        /* <DEDUP_REMOVED lines=9> */
.L_x_12:
        /* <DEDUP_REMOVED lines=14> */
.L_x_22:


//--------------------- .text._Z8reduce_1PjPKjj   --------------------------
	.section	.text._Z8reduce_1PjPKjj,"ax",@progbits
	.align	128
        .global         _Z8reduce_1PjPKjj
        .type           _Z8reduce_1PjPKjj,@function
        .size           _Z8reduce_1PjPKjj,(.L_x_23 - _Z8reduce_1PjPKjj)
        .other          _Z8reduce_1PjPKjj,@"STO_CUDA_ENTRY STV_DEFAULT"
_Z8reduce_1PjPKjj:
.text._Z8reduce_1PjPKjj:
        /* <DEDUP_REMOVED lines=13> */
[----:B------:R-:W-:Y:S01]  /*00d0*/  UMOV UR4, 0x400 ;  /* 0x0000040000047882 */ /* 0x000fe20000000000 */
[----:B------:R-:W-:Y:S01]  /*00e0*/  UISETP.GE.U32.AND UP0, UPT, UR7, 0x2, UPT ;  /* 0x000000020700788c */ /* 0x000fe2000bf06070 */
[----:B------:R-:W-:Y:S01]  /*00f0*/  ISETP.NE.AND P1, PT, R4, RZ, PT ;  /* 0x000000ff0400720c */ /* 0x000fe20003f25270 */
[----:B0-----:R-:W-:-:S06]  /*0100*/  ULEA UR4, UR5, UR4, 0x18 ;  /* 0x0000000405047291 */ /* 0x001fcc000f8ec0ff */
[----:B------:R-:W-:-:S05]  /*0110*/  LEA R0, R4, UR4, 0x2 ;  /* 0x0000000404007c11 */ /* 0x000fca000f8e10ff */
[----:B--2---:R0:W-:Y:S01]  /*0120*/  STS [R0], R9 ;  /* 0x0000000900007388 */ /* 0x0041e20000000800 */
[----:B------:R-:W-:Y:S06]  /*0130*/  BAR.SYNC.DEFER_BLOCKING 0x0 ;  /* 0x0000000000007b1d */ /* 0x000fec0000010000 */
[----:B------:R-:W-:Y:S05]  /*0140*/  BRA.U !UP0, `(.L_x_13) ;  /* 0x00000001083c7547 */ /* 0x000fea000b800000 */
[----:B------:R-:W-:-:S05]  /*0150*/  UMOV UR5, 0x1 ;  /* 0x0000000100057882 */ /* 0x000fca0000000000 */
.L_x_14:
[----:B------:R-:W-:-:S04]  /*0160*/  USHF.L.U32 UR6, UR5, 0x1, URZ ;  /* 0x0000000105067899 */ /* 0x000fc800080006ff */
[----:B------:R-:W-:Y:S02]  /*0170*/  UISETP.GE.U32.AND UP0, UPT, UR6, UR7, UPT ;  /* 0x000000070600728c */ /* 0x000fe4000bf06070 */
[----:B-1----:R-:W-:-:S05]  /*0180*/  IMAD R2, R4, UR6, RZ ;  /* 0x0000000604027c24 */ /* 0x002fca000f8e02ff */
[----:B------:R-:W-:-:S13]  /*0190*/  ISETP.GE.U32.AND P0, PT, R2, UR7, PT ;  /* 0x0000000702007c0c */ /* 0x000fda000bf06070 */
[C---:B0-----:R-:W-:Y:S01]  /*01a0*/  @!P0 IADD3 R0, PT, PT, R2.reuse, UR5, RZ ;  /* 0x0000000502008c10 */ /* 0x041fe2000fffe0ff */
[----:B------:R-:W-:Y:S01]  /*01b0*/  UMOV UR5, UR6 ;  /* 0x0000000600057c82 */ /* 0x000fe20008000000 */
[----:B------:R-:W-:Y:S02]  /*01c0*/  @!P0 LEA R2, R2, UR4, 0x2 ;  /* 0x0000000402028c11 */ /* 0x000fe4000f8e10ff */
[----:B------:R-:W-:-:S03]  /*01d0*/  @!P0 LEA R0, R0, UR4, 0x2 ;  /* 0x0000000400008c11 */ /* 0x000fc6000f8e10ff */
[----:B------:R-:W-:Y:S04]  /*01e0*/  @!P0 LDS R3, [R2] ;  /* 0x0000000002038984 */ /* 0x000fe80000000800 */
[----:B------:R-:W0:Y:S02]  /*01f0*/  @!P0 LDS R0, [R0] ;  /* 0x0000000000008984 */ /* 0x000e240000000800 */
[----:B0-----:R-:W-:-:S05]  /*0200*/  @!P0 IMAD.IADD R3, R0, 0x1, R3 ;  /* 0x0000000100038824 */ /* 0x001fca00078e0203 */
[----:B------:R1:W-:Y:S01]  /*0210*/  @!P0 STS [R2], R3 ;  /* 0x0000000302008388 */ /* 0x0003e20000000800 */
[----:B------:R-:W-:Y:S06]  /*0220*/  BAR.SYNC.DEFER_BLOCKING 0x0 ;  /* 0x0000000000007b1d */ /* 0x000fec0000010000 */
[----:B------:R-:W-:Y:S05]  /*0230*/  BRA.U !UP0, `(.L_x_14) ;  /* 0xfffffffd08c87547 */ /* 0x000fea000b83ffff */
.L_x_13:
[----:B------:R-:W-:Y:S05]  /*0240*/  @P1 EXIT ;  /* 0x000000000000194d */ /* 0x000fea0003800000 */
[----:B------:R-:W2:Y:S01]  /*0250*/  S2UR UR5, SR_CgaCtaId ;  /* 0x00000000000579c3 */ /* 0x000ea20000008800 */
[----:B------:R-:W-:-:S07]  /*0260*/  UMOV UR4, 0x400 ;  /* 0x0000040000047882 */ /* 0x000fce0000000000 */
[----:B-1----:R-:W1:Y:S01]  /*0270*/  LDC.64 R2, c[0x0][0x380] ;  /* 0x0000e000ff027b82 */ /* 0x002e620000000a00 */
[----:B--2---:R-:W-:Y:S01]  /*0280*/  ULEA UR4, UR5, UR4, 0x18 ;  /* 0x0000000405047291 */ /* 0x004fe2000f8ec0ff */
[----:B-1----:R-:W-:-:S08]  /*0290*/  IMAD.WIDE.U32 R2, R7, 0x4, R2 ;  /* 0x0000000407027825 */ /* 0x002fd000078e0002 */
[----:B------:R-:W1:Y:S04]  /*02a0*/  LDS R5, [UR4] ;  /* 0x00000004ff057984 */ /* 0x000e680008000800 */
[----:B-1----:R-:W-:Y:S01]  /*02b0*/  STG.E desc[UR8][R2.64], R5 ;  /* 0x0000000502007986 */ /* 0x002fe2000c101908 */
[----:B------:R-:W-:Y:S05]  /*02c0*/  EXIT ;  /* 0x000000000000794d */ /* 0x000fea0003800000 */
.L_x_15:
        /* <DEDUP_REMOVED lines=11> */
.L_x_23:


//--------------------- .text._Z8reduce_0PjPKjj   --------------------------
	.section	.text._Z8reduce_0PjPKjj,"ax",@progbits
	.align	128
        .global         _Z8reduce_0PjPKjj
        .type           _Z8reduce_0PjPKjj,@function
        .size           _Z8reduce_0PjPKjj,(.L_x_24 - _Z8reduce_0PjPKjj)
        .other          _Z8reduce_0PjPKjj,@"STO_CUDA_ENTRY STV_DEFAULT"
_Z8reduce_0PjPKjj:
.text._Z8reduce_0PjPKjj:
        /* <DEDUP_REMOVED lines=21> */
[----:B------:R-:W-:-:S07]  /*0150*/  HFMA2 R3, -RZ, RZ, 0, 5.9604644775390625e-08 ;  /* 0x00000001ff037431 */ /* 0x000fce00000001ff */
.L_x_17:
[----:B------:R-:W-:-:S05]  /*0160*/  IMAD.SHL.U32 R6, R3, 0x2, RZ ;  /* 0x0000000203067824 */ /* 0x000fca00078e00ff */
[----:B------:R-:W-:-:S04]  /*0170*/  IADD3 R2, PT, PT, R6, -0x1, RZ ;  /* 0xffffffff06027810 */ /* 0x000fc80007ffe0ff */
[----:B------:R-:W-:-:S13]  /*0180*/  LOP3.LUT P1, RZ, R2, R7, RZ, 0xc0, !PT ;  /* 0x0000000702ff7212 */ /* 0x000fda000782c0ff */
[----:B------:R-:W-:Y:S02]  /*0190*/  @!P1 IMAD R2, R3, 0x4, R0 ;  /* 0x0000000403029824 */ /* 0x000fe400078e0200 */
[----:B------:R-:W-:Y:S04]  /*01a0*/  @!P1 LDS R3, [R0] ;  /* 0x0000000000039984 */ /* 0x000fe80000000800 */
[----:B------:R-:W1:Y:S02]  /*01b0*/  @!P1 LDS R2, [R2] ;  /* 0x0000000002029984 */ /* 0x000e640000000800 */
[----:B-1----:R-:W-:Y:S01]  /*01c0*/  @!P1 IADD3 R5, PT, PT, R2, R3, RZ ;  /* 0x0000000302059210 */ /* 0x002fe20007ffe0ff */
[----:B------:R-:W-:-:S04]  /*01d0*/  IMAD.MOV.U32 R3, RZ, RZ, R6 ;  /* 0x000000ffff037224 */ /* 0x000fc800078e0006 */
[----:B------:R1:W-:Y:S01]  /*01e0*/  @!P1 STS [R0], R5 ;  /* 0x0000000500009388 */ /* 0x0003e20000000800 */
[----:B------:R-:W-:Y:S01]  /*01f0*/  BAR.SYNC.DEFER_BLOCKING 0x0 ;  /* 0x0000000000007b1d */ /* 0x000fe20000010000 */
[----:B------:R-:W-:-:S13]  /*0200*/  ISETP.GE.U32.AND P1, PT, R6, UR8, PT ;  /* 0x0000000806007c0c */ /* 0x000fda000bf26070 */
[----:B-1----:R-:W-:Y:S05]  /*0210*/  @!P1 BRA `(.L_x_17) ;  /* 0xfffffffc00d09947 */ /* 0x002fea000383ffff */
.L_x_16:
        /* <DEDUP_REMOVED lines=9> */
.L_x_18:
        /* <DEDUP_REMOVED lines=13> */
.L_x_24:


//--------------------- .nv.shared._Z14reduce_shufflePjPKjj --------------------------
	.section	.nv.shared._Z14reduce_shufflePjPKjj,"aw",@nobits
	.sectionflags	@""
	.align	16
	.zero		1024


//--------------------- .nv.shared.reserved.0     --------------------------
	.section	.nv.shared.reserved.0,"aw",@nobits
	.weak		__nv_reservedSMEM_offset_0_alias
	.size		__nv_reservedSMEM_offset_0_alias, 0, 64
	.other		__nv_reservedSMEM_offset_0_alias,@"STO_CUDA_RESERVED_SHARED STV_DEFAULT"
__nv_reservedSMEM_offset_0_alias:
	.zero		0
	.zero		64


//--------------------- .nv.shared._Z8reduce_4PjPKjj --------------------------
	.section	.nv.shared._Z8reduce_4PjPKjj,"aw",@nobits
	.sectionflags	@""
	.align	16
	.zero		1024


//--------------------- .nv.shared._Z8reduce_3PjPKjj --------------------------
	.section	.nv.shared._Z8reduce_3PjPKjj,"aw",@nobits
	.sectionflags	@""
	.align	16
	.zero		1024


//--------------------- .nv.shared._Z8reduce_2PjPKjj --------------------------
	.section	.nv.shared._Z8reduce_2PjPKjj,"aw",@nobits
	.sectionflags	@""
	.align	16
	.zero		1024


//--------------------- .nv.shared._Z8reduce_1PjPKjj --------------------------
	.section	.nv.shared._Z8reduce_1PjPKjj,"aw",@nobits
	.sectionflags	@""
	.align	16
	.zero		1024


//--------------------- .nv.shared._Z8reduce_0PjPKjj --------------------------
	.section	.nv.shared._Z8reduce_0PjPKjj,"aw",@nobits
	.sectionflags	@""
	.align	16
	.zero		1024


//--------------------- .nv.constant0._Z14reduce_shufflePjPKjj --------------------------
	.section	.nv.constant0._Z14reduce_shufflePjPKjj,"a",@progbits
	.sectionflags	@""
	.align	4
.nv.constant0._Z14reduce_shufflePjPKjj:
	.zero		916


//--------------------- .nv.constant0._Z8reduce_4PjPKjj --------------------------
	.section	.nv.constant0._Z8reduce_4PjPKjj,"a",@progbits
	.sectionflags	@""
	.align	4
.nv.constant0._Z8reduce_4PjPKjj:
	.zero		916


//--------------------- .nv.constant0._Z8reduce_3PjPKjj --------------------------
	.section	.nv.constant0._Z8reduce_3PjPKjj,"a",@progbits
	.sectionflags	@""
	.align	4
.nv.constant0._Z8reduce_3PjPKjj:
	.zero		916


//--------------------- .nv.constant0._Z8reduce_2PjPKjj --------------------------
	.section	.nv.constant0._Z8reduce_2PjPKjj,"a",@progbits
	.sectionflags	@""
	.align	4
.nv.constant0._Z8reduce_2PjPKjj:
	.zero		916


//--------------------- .nv.constant0._Z8reduce_1PjPKjj --------------------------
	.section	.nv.constant0._Z8reduce_1PjPKjj,"a",@progbits
	.sectionflags	@""
	.align	4
.nv.constant0._Z8reduce_1PjPKjj:
	.zero		916


//--------------------- .nv.constant0._Z8reduce_0PjPKjj --------------------------
	.section	.nv.constant0._Z8reduce_0PjPKjj,"a",@progbits
	.sectionflags	@""
	.align	4
.nv.constant0._Z8reduce_0PjPKjj:
	.zero		916


//--------------------- SYMBOLS --------------------------

	.type		.nv.reservedSmem.offset0,@object
	.size		.nv.reservedSmem.offset0,0x4
	.type		.nv.reservedSmem.cap,@object
	.size		.nv.reservedSmem.cap,0x4
